//
// Generated by NVIDIA NVVM Compiler
//
// Compiler Build ID: CL-36424714
// Cuda compilation tools, release 13.0, V13.0.88
// Based on NVVM 20.0.0
//

.version 9.0
.target sm_100
.address_size 64

	// .globl	_Z22angle_between_galaxiesPfS_S_S_Pi
.global .align 4 .b8 __cudart_i2opi_f[24] = {65, 144, 67, 60, 153, 149, 98, 219, 192, 221, 52, 245, 209, 87, 39, 252, 41, 21, 68, 78, 110, 131, 249, 162};

.visible .entry _Z22angle_between_galaxiesPfS_S_S_Pi(
	.param .u64 .ptr .align 1 _Z22angle_between_galaxiesPfS_S_S_Pi_param_0,
	.param .u64 .ptr .align 1 _Z22angle_between_galaxiesPfS_S_S_Pi_param_1,
	.param .u64 .ptr .align 1 _Z22angle_between_galaxiesPfS_S_S_Pi_param_2,
	.param .u64 .ptr .align 1 _Z22angle_between_galaxiesPfS_S_S_Pi_param_3,
	.param .u64 .ptr .align 1 _Z22angle_between_galaxiesPfS_S_S_Pi_param_4
)
{
	.local .align 4 .b8 	__local_depot0[28];
	.reg .b64 	%SP;
	.reg .b64 	%SPL;
	.reg .pred 	%p<48>;
	.reg .b32 	%r<214>;
	.reg .b32 	%f<161>;
	.reg .b64 	%rd<109>;
	.reg .b64 	%fd<11>;

	mov.u64 	%SPL, __local_depot0;
	ld.param.u64 	%rd29, [_Z22angle_between_galaxiesPfS_S_S_Pi_param_0];
	ld.param.u64 	%rd31, [_Z22angle_between_galaxiesPfS_S_S_Pi_param_2];
	ld.param.u64 	%rd32, [_Z22angle_between_galaxiesPfS_S_S_Pi_param_3];
	ld.param.u64 	%rd33, [_Z22angle_between_galaxiesPfS_S_S_Pi_param_4];
	add.u64 	%rd1, %SPL, 0;
	add.u64 	%rd2, %SPL, 0;
	add.u64 	%rd3, %SPL, 0;
	add.u64 	%rd4, %SPL, 0;
	add.u64 	%rd5, %SPL, 0;
	mov.u32 	%r71, %ntid.x;
	mov.u32 	%r72, %ctaid.x;
	mov.u32 	%r73, %tid.x;
	mad.lo.s32 	%r1, %r71, %r72, %r73;
	setp.gt.s32 	%p1, %r1, 99999;
	@%p1 bra 	$L__BB0_46;
	cvta.to.global.u64 	%rd39, %rd31;
	cvta.to.global.u64 	%rd40, %rd32;
	mul.wide.s32 	%rd41, %r1, 4;
	add.s64 	%rd6, %rd39, %rd41;
	add.s64 	%rd7, %rd40, %rd41;
	cvta.to.global.u64 	%rd8, %rd29;
	cvta.to.global.u64 	%rd9, %rd33;
	mov.b32 	%r193, 0;
$L__BB0_2:
	mul.wide.u32 	%rd42, %r193, 4;
	add.s64 	%rd43, %rd8, %rd42;
	ld.global.f32 	%f1, [%rd43];
	ld.global.f32 	%f2, [%rd6];
	setp.eq.f32 	%p2, %f1, %f2;
	mov.f32 	%f160, 0f00000000;
	@%p2 bra 	$L__BB0_45;
	ld.param.u64 	%rd101, [_Z22angle_between_galaxiesPfS_S_S_Pi_param_1];
	cvta.to.global.u64 	%rd44, %rd101;
	add.s64 	%rd46, %rd44, %rd42;
	ld.global.f32 	%f3, [%rd46];
	ld.global.f32 	%f4, [%rd7];
	setp.eq.f32 	%p3, %f3, %f4;
	@%p3 bra 	$L__BB0_45;
	mul.f32 	%f35, %f3, 0f3F22F983;
	cvt.rni.s32.f32 	%r205, %f35;
	cvt.rn.f32.s32 	%f36, %r205;
	fma.rn.f32 	%f37, %f36, 0fBFC90FDA, %f3;
	fma.rn.f32 	%f38, %f36, 0fB3A22168, %f37;
	fma.rn.f32 	%f157, %f36, 0fA7C234C5, %f38;
	abs.f32 	%f6, %f3;
	setp.ltu.f32 	%p4, %f6, 0f47CE4780;
	mov.u32 	%r197, %r205;
	mov.f32 	%f155, %f157;
	@%p4 bra 	$L__BB0_12;
	setp.neu.f32 	%p5, %f6, 0f7F800000;
	@%p5 bra 	$L__BB0_7;
	mov.f32 	%f41, 0f00000000;
	mul.rn.f32 	%f155, %f3, %f41;
	mov.b32 	%r197, 0;
	bra.uni 	$L__BB0_12;
$L__BB0_7:
	mov.b32 	%r4, %f3;
	shl.b32 	%r76, %r4, 8;
	or.b32  	%r5, %r76, -2147483648;
	mov.b64 	%rd104, 0;
	mov.b32 	%r194, 0;
	mov.u64 	%rd102, __cudart_i2opi_f;
	mov.u64 	%rd103, %rd5;
$L__BB0_8:
	.pragma "nounroll";
	ld.global.nc.u32 	%r77, [%rd102];
	mad.wide.u32 	%rd49, %r77, %r5, %rd104;
	shr.u64 	%rd104, %rd49, 32;
	st.local.u32 	[%rd103], %rd49;
	add.s32 	%r194, %r194, 1;
	add.s64 	%rd103, %rd103, 4;
	add.s64 	%rd102, %rd102, 4;
	setp.ne.s32 	%p6, %r194, 6;
	@%p6 bra 	$L__BB0_8;
	shr.u32 	%r78, %r4, 23;
	st.local.u32 	[%rd5+24], %rd104;
	and.b32  	%r8, %r78, 31;
	and.b32  	%r79, %r78, 224;
	add.s32 	%r80, %r79, -128;
	shr.u32 	%r81, %r80, 5;
	mul.wide.u32 	%rd50, %r81, 4;
	sub.s64 	%rd16, %rd5, %rd50;
	ld.local.u32 	%r195, [%rd16+24];
	ld.local.u32 	%r196, [%rd16+20];
	setp.eq.s32 	%p7, %r8, 0;
	@%p7 bra 	$L__BB0_11;
	shf.l.wrap.b32 	%r195, %r196, %r195, %r8;
	ld.local.u32 	%r82, [%rd16+16];
	shf.l.wrap.b32 	%r196, %r82, %r196, %r8;
$L__BB0_11:
	shr.u32 	%r83, %r195, 30;
	shf.l.wrap.b32 	%r84, %r196, %r195, 2;
	shl.b32 	%r85, %r196, 2;
	shr.u32 	%r86, %r84, 31;
	add.s32 	%r87, %r86, %r83;
	neg.s32 	%r88, %r87;
	setp.lt.s32 	%p8, %r4, 0;
	selp.b32 	%r197, %r88, %r87, %p8;
	xor.b32  	%r89, %r84, %r4;
	shr.s32 	%r90, %r84, 31;
	xor.b32  	%r91, %r90, %r84;
	xor.b32  	%r92, %r90, %r85;
	cvt.u64.u32 	%rd51, %r91;
	shl.b64 	%rd52, %rd51, 32;
	cvt.u64.u32 	%rd53, %r92;
	or.b64  	%rd54, %rd52, %rd53;
	cvt.rn.f64.s64 	%fd1, %rd54;
	mul.f64 	%fd2, %fd1, 0d3BF921FB54442D19;
	cvt.rn.f32.f64 	%f39, %fd2;
	neg.f32 	%f40, %f39;
	setp.lt.s32 	%p9, %r89, 0;
	selp.f32 	%f155, %f40, %f39, %p9;
$L__BB0_12:
	mul.rn.f32 	%f42, %f155, %f155;
	and.b32  	%r94, %r197, 1;
	setp.eq.b32 	%p10, %r94, 1;
	selp.f32 	%f43, 0f3F800000, %f155, %p10;
	fma.rn.f32 	%f44, %f42, %f43, 0f00000000;
	fma.rn.f32 	%f45, %f42, 0f37CBAC00, 0fBAB607ED;
	selp.f32 	%f46, %f45, 0fB94D4153, %p10;
	selp.f32 	%f47, 0f3D2AAABB, 0f3C0885E4, %p10;
	fma.rn.f32 	%f48, %f46, %f42, %f47;
	selp.f32 	%f49, 0fBEFFFFFF, 0fBE2AAAA8, %p10;
	fma.rn.f32 	%f50, %f48, %f42, %f49;
	fma.rn.f32 	%f51, %f50, %f44, %f43;
	and.b32  	%r95, %r197, 2;
	setp.eq.s32 	%p11, %r95, 0;
	mov.f32 	%f52, 0f00000000;
	sub.f32 	%f53, %f52, %f51;
	selp.f32 	%f10, %f51, %f53, %p11;
	mul.f32 	%f54, %f4, 0f3F22F983;
	cvt.rni.s32.f32 	%r209, %f54;
	cvt.rn.f32.s32 	%f55, %r209;
	fma.rn.f32 	%f56, %f55, 0fBFC90FDA, %f4;
	fma.rn.f32 	%f57, %f55, 0fB3A22168, %f56;
	fma.rn.f32 	%f158, %f55, 0fA7C234C5, %f57;
	abs.f32 	%f12, %f4;
	setp.ltu.f32 	%p12, %f12, 0f47CE4780;
	mov.u32 	%r201, %r209;
	mov.f32 	%f156, %f158;
	@%p12 bra 	$L__BB0_20;
	setp.neu.f32 	%p13, %f12, 0f7F800000;
	@%p13 bra 	$L__BB0_15;
	mov.f32 	%f60, 0f00000000;
	mul.rn.f32 	%f156, %f4, %f60;
	mov.b32 	%r201, 0;
	bra.uni 	$L__BB0_20;
$L__BB0_15:
	mov.b32 	%r18, %f4;
	mov.b64 	%rd105, 0;
	mov.b32 	%r198, 0;
$L__BB0_16:
	.pragma "nounroll";
	mul.wide.u32 	%rd56, %r198, 4;
	mov.u64 	%rd57, __cudart_i2opi_f;
	add.s64 	%rd58, %rd57, %rd56;
	ld.global.nc.u32 	%r97, [%rd58];
	shl.b32 	%r98, %r18, 8;
	or.b32  	%r99, %r98, -2147483648;
	mad.wide.u32 	%rd59, %r97, %r99, %rd105;
	shr.u64 	%rd105, %rd59, 32;
	add.s64 	%rd60, %rd4, %rd56;
	st.local.u32 	[%rd60], %rd59;
	add.s32 	%r198, %r198, 1;
	setp.ne.s32 	%p14, %r198, 6;
	@%p14 bra 	$L__BB0_16;
	shr.u32 	%r100, %r18, 23;
	st.local.u32 	[%rd4+24], %rd105;
	and.b32  	%r21, %r100, 31;
	and.b32  	%r101, %r100, 224;
	add.s32 	%r102, %r101, -128;
	shr.u32 	%r103, %r102, 5;
	mul.wide.u32 	%rd61, %r103, 4;
	sub.s64 	%rd19, %rd4, %rd61;
	ld.local.u32 	%r199, [%rd19+24];
	ld.local.u32 	%r200, [%rd19+20];
	setp.eq.s32 	%p15, %r21, 0;
	@%p15 bra 	$L__BB0_19;
	shf.l.wrap.b32 	%r199, %r200, %r199, %r21;
	ld.local.u32 	%r104, [%rd19+16];
	shf.l.wrap.b32 	%r200, %r104, %r200, %r21;
$L__BB0_19:
	shr.u32 	%r105, %r199, 30;
	shf.l.wrap.b32 	%r106, %r200, %r199, 2;
	shl.b32 	%r107, %r200, 2;
	shr.u32 	%r108, %r106, 31;
	add.s32 	%r109, %r108, %r105;
	neg.s32 	%r110, %r109;
	setp.lt.s32 	%p16, %r18, 0;
	selp.b32 	%r201, %r110, %r109, %p16;
	xor.b32  	%r111, %r106, %r18;
	shr.s32 	%r112, %r106, 31;
	xor.b32  	%r113, %r112, %r106;
	xor.b32  	%r114, %r112, %r107;
	cvt.u64.u32 	%rd62, %r113;
	shl.b64 	%rd63, %rd62, 32;
	cvt.u64.u32 	%rd64, %r114;
	or.b64  	%rd65, %rd63, %rd64;
	cvt.rn.f64.s64 	%fd3, %rd65;
	mul.f64 	%fd4, %fd3, 0d3BF921FB54442D19;
	cvt.rn.f32.f64 	%f58, %fd4;
	neg.f32 	%f59, %f58;
	setp.lt.s32 	%p17, %r111, 0;
	selp.f32 	%f156, %f59, %f58, %p17;
$L__BB0_20:
	mul.rn.f32 	%f61, %f156, %f156;
	and.b32  	%r116, %r201, 1;
	setp.eq.b32 	%p19, %r116, 1;
	selp.f32 	%f62, 0f3F800000, %f156, %p19;
	fma.rn.f32 	%f63, %f61, %f62, 0f00000000;
	fma.rn.f32 	%f64, %f61, 0f37CBAC00, 0fBAB607ED;
	selp.f32 	%f65, %f64, 0fB94D4153, %p19;
	selp.f32 	%f66, 0f3D2AAABB, 0f3C0885E4, %p19;
	fma.rn.f32 	%f67, %f65, %f61, %f66;
	selp.f32 	%f68, 0fBEFFFFFF, 0fBE2AAAA8, %p19;
	fma.rn.f32 	%f69, %f67, %f61, %f68;
	fma.rn.f32 	%f70, %f69, %f63, %f62;
	and.b32  	%r117, %r201, 2;
	setp.eq.s32 	%p20, %r117, 0;
	mov.f32 	%f71, 0f00000000;
	sub.f32 	%f72, %f71, %f70;
	selp.f32 	%f73, %f70, %f72, %p20;
	mul.f32 	%f16, %f10, %f73;
	@%p4 bra 	$L__BB0_28;
	setp.neu.f32 	%p21, %f6, 0f7F800000;
	@%p21 bra 	$L__BB0_23;
	mov.f32 	%f76, 0f00000000;
	mul.rn.f32 	%f157, %f3, %f76;
	mov.b32 	%r205, 0;
	bra.uni 	$L__BB0_28;
$L__BB0_23:
	mov.b32 	%r30, %f3;
	shl.b32 	%r119, %r30, 8;
	or.b32  	%r31, %r119, -2147483648;
	mov.b64 	%rd106, 0;
	mov.b32 	%r202, 0;
$L__BB0_24:
	.pragma "nounroll";
	mul.wide.u32 	%rd67, %r202, 4;
	mov.u64 	%rd68, __cudart_i2opi_f;
	add.s64 	%rd69, %rd68, %rd67;
	ld.global.nc.u32 	%r120, [%rd69];
	mad.wide.u32 	%rd70, %r120, %r31, %rd106;
	shr.u64 	%rd106, %rd70, 32;
	add.s64 	%rd71, %rd3, %rd67;
	st.local.u32 	[%rd71], %rd70;
	add.s32 	%r202, %r202, 1;
	setp.ne.s32 	%p22, %r202, 6;
	@%p22 bra 	$L__BB0_24;
	shr.u32 	%r121, %r30, 23;
	st.local.u32 	[%rd3+24], %rd106;
	and.b32  	%r34, %r121, 31;
	and.b32  	%r122, %r121, 224;
	add.s32 	%r123, %r122, -128;
	shr.u32 	%r124, %r123, 5;
	mul.wide.u32 	%rd72, %r124, 4;
	sub.s64 	%rd22, %rd3, %rd72;
	ld.local.u32 	%r203, [%rd22+24];
	ld.local.u32 	%r204, [%rd22+20];
	setp.eq.s32 	%p23, %r34, 0;
	@%p23 bra 	$L__BB0_27;
	shf.l.wrap.b32 	%r203, %r204, %r203, %r34;
	ld.local.u32 	%r125, [%rd22+16];
	shf.l.wrap.b32 	%r204, %r125, %r204, %r34;
$L__BB0_27:
	shr.u32 	%r126, %r203, 30;
	shf.l.wrap.b32 	%r127, %r204, %r203, 2;
	shl.b32 	%r128, %r204, 2;
	shr.u32 	%r129, %r127, 31;
	add.s32 	%r130, %r129, %r126;
	neg.s32 	%r131, %r130;
	setp.lt.s32 	%p24, %r30, 0;
	selp.b32 	%r205, %r131, %r130, %p24;
	xor.b32  	%r132, %r127, %r30;
	shr.s32 	%r133, %r127, 31;
	xor.b32  	%r134, %r133, %r127;
	xor.b32  	%r135, %r133, %r128;
	cvt.u64.u32 	%rd73, %r134;
	shl.b64 	%rd74, %rd73, 32;
	cvt.u64.u32 	%rd75, %r135;
	or.b64  	%rd76, %rd74, %rd75;
	cvt.rn.f64.s64 	%fd5, %rd76;
	mul.f64 	%fd6, %fd5, 0d3BF921FB54442D19;
	cvt.rn.f32.f64 	%f74, %fd6;
	neg.f32 	%f75, %f74;
	setp.lt.s32 	%p25, %r132, 0;
	selp.f32 	%f157, %f75, %f74, %p25;
$L__BB0_28:
	add.s32 	%r137, %r205, 1;
	mul.rn.f32 	%f77, %f157, %f157;
	and.b32  	%r138, %r205, 1;
	setp.eq.b32 	%p27, %r138, 1;
	selp.f32 	%f78, %f157, 0f3F800000, %p27;
	fma.rn.f32 	%f79, %f77, %f78, 0f00000000;
	fma.rn.f32 	%f80, %f77, 0f37CBAC00, 0fBAB607ED;
	selp.f32 	%f81, 0fB94D4153, %f80, %p27;
	selp.f32 	%f82, 0f3C0885E4, 0f3D2AAABB, %p27;
	fma.rn.f32 	%f83, %f81, %f77, %f82;
	selp.f32 	%f84, 0fBE2AAAA8, 0fBEFFFFFF, %p27;
	fma.rn.f32 	%f85, %f83, %f77, %f84;
	fma.rn.f32 	%f86, %f85, %f79, %f78;
	and.b32  	%r139, %r137, 2;
	setp.eq.s32 	%p28, %r139, 0;
	mov.f32 	%f87, 0f00000000;
	sub.f32 	%f88, %f87, %f86;
	selp.f32 	%f20, %f86, %f88, %p28;
	@%p12 bra 	$L__BB0_36;
	setp.neu.f32 	%p29, %f12, 0f7F800000;
	@%p29 bra 	$L__BB0_31;
	mov.f32 	%f91, 0f00000000;
	mul.rn.f32 	%f158, %f4, %f91;
	mov.b32 	%r209, 0;
	bra.uni 	$L__BB0_36;
$L__BB0_31:
	mov.b32 	%r43, %f4;
	shl.b32 	%r141, %r43, 8;
	or.b32  	%r44, %r141, -2147483648;
	mov.b64 	%rd107, 0;
	mov.b32 	%r206, 0;
$L__BB0_32:
	.pragma "nounroll";
	mul.wide.u32 	%rd78, %r206, 4;
	mov.u64 	%rd79, __cudart_i2opi_f;
	add.s64 	%rd80, %rd79, %rd78;
	ld.global.nc.u32 	%r142, [%rd80];
	mad.wide.u32 	%rd81, %r142, %r44, %rd107;
	shr.u64 	%rd107, %rd81, 32;
	add.s64 	%rd82, %rd2, %rd78;
	st.local.u32 	[%rd82], %rd81;
	add.s32 	%r206, %r206, 1;
	setp.ne.s32 	%p30, %r206, 6;
	@%p30 bra 	$L__BB0_32;
	shr.u32 	%r143, %r43, 23;
	st.local.u32 	[%rd2+24], %rd107;
	and.b32  	%r47, %r143, 31;
	and.b32  	%r144, %r143, 224;
	add.s32 	%r145, %r144, -128;
	shr.u32 	%r146, %r145, 5;
	mul.wide.u32 	%rd83, %r146, 4;
	sub.s64 	%rd25, %rd2, %rd83;
	ld.local.u32 	%r207, [%rd25+24];
	ld.local.u32 	%r208, [%rd25+20];
	setp.eq.s32 	%p31, %r47, 0;
	@%p31 bra 	$L__BB0_35;
	shf.l.wrap.b32 	%r207, %r208, %r207, %r47;
	ld.local.u32 	%r147, [%rd25+16];
	shf.l.wrap.b32 	%r208, %r147, %r208, %r47;
$L__BB0_35:
	shr.u32 	%r148, %r207, 30;
	shf.l.wrap.b32 	%r149, %r208, %r207, 2;
	shl.b32 	%r150, %r208, 2;
	shr.u32 	%r151, %r149, 31;
	add.s32 	%r152, %r151, %r148;
	neg.s32 	%r153, %r152;
	setp.lt.s32 	%p32, %r43, 0;
	selp.b32 	%r209, %r153, %r152, %p32;
	xor.b32  	%r154, %r149, %r43;
	shr.s32 	%r155, %r149, 31;
	xor.b32  	%r156, %r155, %r149;
	xor.b32  	%r157, %r155, %r150;
	cvt.u64.u32 	%rd84, %r156;
	shl.b64 	%rd85, %rd84, 32;
	cvt.u64.u32 	%rd86, %r157;
	or.b64  	%rd87, %rd85, %rd86;
	cvt.rn.f64.s64 	%fd7, %rd87;
	mul.f64 	%fd8, %fd7, 0d3BF921FB54442D19;
	cvt.rn.f32.f64 	%f89, %fd8;
	neg.f32 	%f90, %f89;
	setp.lt.s32 	%p33, %r154, 0;
	selp.f32 	%f158, %f90, %f89, %p33;
$L__BB0_36:
	add.s32 	%r159, %r209, 1;
	mul.rn.f32 	%f92, %f158, %f158;
	and.b32  	%r160, %r209, 1;
	setp.eq.b32 	%p34, %r160, 1;
	selp.f32 	%f93, %f158, 0f3F800000, %p34;
	fma.rn.f32 	%f94, %f92, %f93, 0f00000000;
	fma.rn.f32 	%f95, %f92, 0f37CBAC00, 0fBAB607ED;
	selp.f32 	%f96, 0fB94D4153, %f95, %p34;
	selp.f32 	%f97, 0f3C0885E4, 0f3D2AAABB, %p34;
	fma.rn.f32 	%f98, %f96, %f92, %f97;
	selp.f32 	%f99, 0fBE2AAAA8, 0fBEFFFFFF, %p34;
	fma.rn.f32 	%f100, %f98, %f92, %f99;
	fma.rn.f32 	%f101, %f100, %f94, %f93;
	and.b32  	%r161, %r159, 2;
	setp.eq.s32 	%p35, %r161, 0;
	mov.f32 	%f102, 0f00000000;
	sub.f32 	%f103, %f102, %f101;
	selp.f32 	%f104, %f101, %f103, %p35;
	mul.f32 	%f24, %f20, %f104;
	sub.f32 	%f25, %f1, %f2;
	mul.f32 	%f105, %f25, 0f3F22F983;
	cvt.rni.s32.f32 	%r213, %f105;
	cvt.rn.f32.s32 	%f106, %r213;
	fma.rn.f32 	%f107, %f106, 0fBFC90FDA, %f25;
	fma.rn.f32 	%f108, %f106, 0fB3A22168, %f107;
	fma.rn.f32 	%f159, %f106, 0fA7C234C5, %f108;
	abs.f32 	%f27, %f25;
	setp.ltu.f32 	%p36, %f27, 0f47CE4780;
	@%p36 bra 	$L__BB0_44;
	setp.neu.f32 	%p37, %f27, 0f7F800000;
	@%p37 bra 	$L__BB0_39;
	mov.f32 	%f111, 0f00000000;
	mul.rn.f32 	%f159, %f25, %f111;
	mov.b32 	%r213, 0;
	bra.uni 	$L__BB0_44;
$L__BB0_39:
	mov.b32 	%r57, %f25;
	shl.b32 	%r163, %r57, 8;
	or.b32  	%r58, %r163, -2147483648;
	mov.b64 	%rd108, 0;
	mov.b32 	%r210, 0;
$L__BB0_40:
	.pragma "nounroll";
	mul.wide.u32 	%rd89, %r210, 4;
	mov.u64 	%rd90, __cudart_i2opi_f;
	add.s64 	%rd91, %rd90, %rd89;
	ld.global.nc.u32 	%r164, [%rd91];
	mad.wide.u32 	%rd92, %r164, %r58, %rd108;
	shr.u64 	%rd108, %rd92, 32;
	add.s64 	%rd93, %rd1, %rd89;
	st.local.u32 	[%rd93], %rd92;
	add.s32 	%r210, %r210, 1;
	setp.ne.s32 	%p38, %r210, 6;
	@%p38 bra 	$L__BB0_40;
	shr.u32 	%r165, %r57, 23;
	st.local.u32 	[%rd1+24], %rd108;
	and.b32  	%r61, %r165, 31;
	and.b32  	%r166, %r165, 224;
	add.s32 	%r167, %r166, -128;
	shr.u32 	%r168, %r167, 5;
	mul.wide.u32 	%rd94, %r168, 4;
	sub.s64 	%rd28, %rd1, %rd94;
	ld.local.u32 	%r211, [%rd28+24];
	ld.local.u32 	%r212, [%rd28+20];
	setp.eq.s32 	%p39, %r61, 0;
	@%p39 bra 	$L__BB0_43;
	shf.l.wrap.b32 	%r211, %r212, %r211, %r61;
	ld.local.u32 	%r169, [%rd28+16];
	shf.l.wrap.b32 	%r212, %r169, %r212, %r61;
$L__BB0_43:
	shr.u32 	%r170, %r211, 30;
	shf.l.wrap.b32 	%r171, %r212, %r211, 2;
	shl.b32 	%r172, %r212, 2;
	shr.u32 	%r173, %r171, 31;
	add.s32 	%r174, %r173, %r170;
	neg.s32 	%r175, %r174;
	setp.lt.s32 	%p40, %r57, 0;
	selp.b32 	%r213, %r175, %r174, %p40;
	xor.b32  	%r176, %r171, %r57;
	shr.s32 	%r177, %r171, 31;
	xor.b32  	%r178, %r177, %r171;
	xor.b32  	%r179, %r177, %r172;
	cvt.u64.u32 	%rd95, %r178;
	shl.b64 	%rd96, %rd95, 32;
	cvt.u64.u32 	%rd97, %r179;
	or.b64  	%rd98, %rd96, %rd97;
	cvt.rn.f64.s64 	%fd9, %rd98;
	mul.f64 	%fd10, %fd9, 0d3BF921FB54442D19;
	cvt.rn.f32.f64 	%f109, %fd10;
	neg.f32 	%f110, %f109;
	setp.lt.s32 	%p41, %r176, 0;
	selp.f32 	%f159, %f110, %f109, %p41;
$L__BB0_44:
	add.s32 	%r181, %r213, 1;
	mul.rn.f32 	%f112, %f159, %f159;
	and.b32  	%r182, %r213, 1;
	setp.eq.b32 	%p42, %r182, 1;
	selp.f32 	%f113, %f159, 0f3F800000, %p42;
	fma.rn.f32 	%f114, %f112, %f113, 0f00000000;
	fma.rn.f32 	%f115, %f112, 0f37CBAC00, 0fBAB607ED;
	selp.f32 	%f116, 0fB94D4153, %f115, %p42;
	selp.f32 	%f117, 0f3C0885E4, 0f3D2AAABB, %p42;
	fma.rn.f32 	%f118, %f116, %f112, %f117;
	selp.f32 	%f119, 0fBE2AAAA8, 0fBEFFFFFF, %p42;
	fma.rn.f32 	%f120, %f118, %f112, %f119;
	fma.rn.f32 	%f121, %f120, %f114, %f113;
	and.b32  	%r183, %r181, 2;
	setp.eq.s32 	%p43, %r183, 0;
	mov.f32 	%f122, 0f00000000;
	sub.f32 	%f123, %f122, %f121;
	selp.f32 	%f124, %f121, %f123, %p43;
	fma.rn.f32 	%f125, %f24, %f124, %f16;
	min.f32 	%f126, %f125, 0f3F800000;
	max.f32 	%f127, %f126, 0fBF800000;
	abs.f32 	%f128, %f127;
	fma.rn.f32 	%f129, %f128, 0fBF000000, 0f3F000000;
	rsqrt.approx.ftz.f32 	%f130, %f129;
	mul.f32 	%f131, %f130, %f129;
	mul.f32 	%f132, %f130, 0fBF000000;
	fma.rn.f32 	%f133, %f131, %f132, 0f3F000000;
	fma.rn.f32 	%f134, %f131, %f133, %f131;
	setp.eq.f32 	%p44, %f128, 0f3F800000;
	selp.f32 	%f135, 0f00000000, %f134, %p44;
	setp.gt.f32 	%p45, %f128, 0f3F0F5C29;
	selp.f32 	%f136, %f135, %f128, %p45;
	copysign.f32 	%f137, %f127, %f136;
	mul.f32 	%f138, %f137, %f137;
	fma.rn.f32 	%f139, %f138, 0f3D10ECEF, 0f3C8B1ABB;
	fma.rn.f32 	%f140, %f139, %f138, 0f3CFC028C;
	fma.rn.f32 	%f141, %f140, %f138, 0f3D372139;
	fma.rn.f32 	%f142, %f141, %f138, 0f3D9993DB;
	fma.rn.f32 	%f143, %f142, %f138, 0f3E2AAAC6;
	mul.f32 	%f144, %f138, %f143;
	fma.rn.f32 	%f145, %f144, %f137, %f137;
	neg.f32 	%f146, %f145;
	selp.f32 	%f147, %f145, %f146, %p45;
	fma.rn.f32 	%f148, 0f3F6EE581, 0f3FD774EB, %f147;
	setp.gt.f32 	%p46, %f127, 0f3F0F5C29;
	selp.f32 	%f149, %f145, %f148, %p46;
	add.f32 	%f150, %f149, %f149;
	selp.f32 	%f151, %f150, %f149, %p45;
	mul.f32 	%f152, %f151, 0f42652EE1;
	mul.f32 	%f160, %f152, 0f40800000;
$L__BB0_45:
	cvt.rmi.f32.f32 	%f153, %f160;
	cvt.rzi.s32.f32 	%r184, %f153;
	mul.hi.s32 	%r185, %r184, -1240768329;
	add.s32 	%r186, %r185, %r184;
	shr.u32 	%r187, %r186, 31;
	shr.s32 	%r188, %r186, 9;
	add.s32 	%r189, %r188, %r187;
	mul.lo.s32 	%r190, %r189, 720;
	sub.s32 	%r191, %r184, %r190;
	bar.sync 	0;
	mul.wide.s32 	%rd99, %r191, 4;
	add.s64 	%rd100, %rd9, %rd99;
	atom.global.add.u32 	%r192, [%rd100], 1;
	add.s32 	%r193, %r193, 1;
	setp.ne.s32 	%p47, %r193, 100000;
	@%p47 bra 	$L__BB0_2;
$L__BB0_46:
	ret;

}


// ===== COMPILED SASS (sm_100) =====

	.target	sm_100

	.elftype	@"ET_EXEC"


//--------------------- .note.nv.tkinfo           --------------------------
	.section	.note.nv.tkinfo,"",@"SHT_NOTE"
	.sectionflags	@"SHF_NOTE_NV_TKINFO"
	.tkinfo
        /*0018*/ 	.word	0x00000002
        /*0030*/ 	.string	""
        /*0030*/ 	.string	"ptxas"
        /*0030*/ 	.string	"Cuda compilation tools, release 13.0, V13.0.88"
        /*0030*/ 	.string	"Build cuda_13.0.r13.0/compiler.36424714_0"
        /*0030*/ 	.string	"-arch sm_100 -m 64 "



//--------------------- .note.nv.cuinfo           --------------------------
	.section	.note.nv.cuinfo,"",@"SHT_NOTE"
	.sectionflags	@"SHF_NOTE_NV_CUINFO"
        /*0018*/ 	.short	0x0002
        /*001a*/ 	.short	0x0064
        /*001c*/ 	.short	0x0082
	.zero		2


//--------------------- .nv.info                  --------------------------
	.section	.nv.info,"",@"SHT_CUDA_INFO"
	.align	4


	//----- nvinfo : EIATTR_REGCOUNT
	.align		4
        /*0000*/ 	.byte	0x04, 0x2f
        /*0002*/ 	.short	(.L_2 - .L_1)
	.align		4
.L_1:
        /*0004*/ 	.word	index@(_Z22angle_between_galaxiesPfS_S_S_Pi)
        /*0008*/ 	.word	0x00000020


	//----- nvinfo : EIATTR_FRAME_SIZE
	.align		4
.L_2:
        /*000c*/ 	.byte	0x04, 0x11
        /*000e*/ 	.short	(.L_4 - .L_3)
	.align		4
.L_3:
        /*0010*/ 	.word	index@(_Z22angle_between_galaxiesPfS_S_S_Pi)
        /*0014*/ 	.word	0x00000000


	//----- nvinfo : EIATTR_MIN_STACK_SIZE
	.align		4
.L_4:
        /*0018*/ 	.byte	0x04, 0x12
        /*001a*/ 	.short	(.L_6 - .L_5)
	.align		4
.L_5:
        /*001c*/ 	.word	index@(_Z22angle_between_galaxiesPfS_S_S_Pi)
        /*0020*/ 	.word	0x00000000
.L_6:


//--------------------- .nv.compat                --------------------------
	.section	.nv.compat,"",@"SHT_CUDA_COMPAT_INFO"
	.align	4
        /*0000*/ 	.byte	0x02, 0x09, 0x00, 0x00, 0x02, 0x02, 0x01, 0x00, 0x02, 0x05, 0x05, 0x00, 0x03, 0x07, 0x01, 0x01
        /*0010*/ 	.byte	0x02, 0x03, 0x00, 0x00, 0x02, 0x06, 0x01, 0x00, 0x04, 0x0b, 0x08, 0x00, 0x01, 0x00, 0x00, 0x00
        /*0020*/ 	.byte	0x00, 0x00, 0x00, 0x00


//--------------------- .nv.info._Z22angle_between_galaxiesPfS_S_S_Pi --------------------------
	.section	.nv.info._Z22angle_between_galaxiesPfS_S_S_Pi,"",@"SHT_CUDA_INFO"
	.sectionflags	@""
	.align	4


	//----- nvinfo : EIATTR_CUDA_API_VERSION
	.align		4
        /*0000*/ 	.byte	0x04, 0x37
        /*0002*/ 	.short	(.L_8 - .L_7)
.L_7:
        /*0004*/ 	.word	0x00000082


	//----- nvinfo : EIATTR_KPARAM_INFO
	.align		4
.L_8:
        /*0008*/ 	.byte	0x04, 0x17
        /*000a*/ 	.short	(.L_10 - .L_9)
.L_9:
        /*000c*/ 	.word	0x00000000
        /*0010*/ 	.short	0x0004
        /*0012*/ 	.short	0x0020
        /*0014*/ 	.byte	0x00, 0xf5, 0x21, 0x00


	//----- nvinfo : EIATTR_KPARAM_INFO
	.align		4
.L_10:
        /*0018*/ 	.byte	0x04, 0x17
        /*001a*/ 	.short	(.L_12 - .L_11)
.L_11:
        /*001c*/ 	.word	0x00000000
        /*0020*/ 	.short	0x0003
        /*0022*/ 	.short	0x0018
        /*0024*/ 	.byte	0x00, 0xf5, 0x21, 0x00


	//----- nvinfo : EIATTR_KPARAM_INFO
	.align		4
.L_12:
        /*0028*/ 	.byte	0x04, 0x17
        /*002a*/ 	.short	(.L_14 - .L_13)
.L_13:
        /*002c*/ 	.word	0x00000000
        /*0030*/ 	.short	0x0002
        /*0032*/ 	.short	0x0010
        /*0034*/ 	.byte	0x00, 0xf5, 0x21, 0x00


	//----- nvinfo : EIATTR_KPARAM_INFO
	.align		4
.L_14:
        /*0038*/ 	.byte	0x04, 0x17
        /*003a*/ 	.short	(.L_16 - .L_15)
.L_15:
        /*003c*/ 	.word	0x00000000
        /*0040*/ 	.short	0x0001
        /*0042*/ 	.short	0x0008
        /*0044*/ 	.byte	0x00, 0xf5, 0x21, 0x00


	//----- nvinfo : EIATTR_KPARAM_INFO
	.align		4
.L_16:
        /*0048*/ 	.byte	0x04, 0x17
        /*004a*/ 	.short	(.L_18 - .L_17)
.L_17:
        /*004c*/ 	.word	0x00000000
        /*0050*/ 	.short	0x0000
        /*0052*/ 	.short	0x0000
        /*0054*/ 	.byte	0x00, 0xf5, 0x21, 0x00


	//----- nvinfo : EIATTR_SPARSE_MMA_MASK
	.align		4
.L_18:
        /*0058*/ 	.byte	0x03, 0x50
        /*005a*/ 	.short	0x0000


	//----- nvinfo : EIATTR_MAXREG_COUNT
	.align		4
        /*005c*/ 	.byte	0x03, 0x1b
        /*005e*/ 	.short	0x00ff


	//----- nvinfo : EIATTR_NUM_BARRIERS
	.align		4
        /*0060*/ 	.byte	0x02, 0x4c
        /*0062*/ 	.byte	0x01
	.zero		1


	//----- nvinfo : EIATTR_MERCURY_ISA_VERSION
	.align		4
        /*0064*/ 	.byte	0x03, 0x5f
        /*0066*/ 	.short	0x0101


	//----- nvinfo : EIATTR_VRC_CTA_INIT_COUNT
	.align		4
        /*0068*/ 	.byte	0x02, 0x4a
	.zero		1
	.zero		1


	//----- nvinfo : EIATTR_EXIT_INSTR_OFFSETS
	.align		4
        /*006c*/ 	.byte	0x04, 0x1c
        /*006e*/ 	.short	(.L_20 - .L_19)


	//   ....[0]....
.L_19:
        /*0070*/ 	.word	0x00000060


	//   ....[1]....
        /*0074*/ 	.word	0x00002850


	//----- nvinfo : EIATTR_CRS_STACK_SIZE
	.align		4
.L_20:
        /*0078*/ 	.byte	0x04, 0x1e
        /*007a*/ 	.short	(.L_22 - .L_21)
.L_21:
        /*007c*/ 	.word	0x00000000


	//----- nvinfo : EIATTR_CBANK_PARAM_SIZE
	.align		4
.L_22:
        /*0080*/ 	.byte	0x03, 0x19
        /*0082*/ 	.short	0x0028


	//----- nvinfo : EIATTR_PARAM_CBANK
	.align		4
        /*0084*/ 	.byte	0x04, 0x0a
        /*0086*/ 	.short	(.L_24 - .L_23)
	.align		4
.L_23:
        /*0088*/ 	.word	index@(.nv.constant0._Z22angle_between_galaxiesPfS_S_S_Pi)
        /*008c*/ 	.short	0x0380
        /*008e*/ 	.short	0x0028


	//----- nvinfo : EIATTR_SW_WAR
	.align		4
.L_24:
        /*0090*/ 	.byte	0x04, 0x36
        /*0092*/ 	.short	(.L_26 - .L_25)
.L_25:
        /*0094*/ 	.word	0x00000008
.L_26:


//--------------------- .nv.callgraph             --------------------------
	.section	.nv.callgraph,"",@"SHT_CUDA_CALLGRAPH"
	.align	4
	.sectionentsize	8
	.align		4
        /*0000*/ 	.word	0x00000000
	.align		4
        /*0004*/ 	.word	0xffffffff
	.align		4
        /*0008*/ 	.word	0x00000000
	.align		4
        /*000c*/ 	.word	0xfffffffe
	.align		4
        /*0010*/ 	.word	0x00000000
	.align		4
        /*0014*/ 	.word	0xfffffffd
	.align		4
        /*0018*/ 	.word	0x00000000
	.align		4
        /*001c*/ 	.word	0xfffffffc


//--------------------- .nv.constant4             --------------------------
	.section	.nv.constant4,"a",@progbits
	.align	8
	.align		8
.nv.constant4:
        /*0000*/ 	.dword	__cudart_i2opi_f


//--------------------- .text._Z22angle_between_galaxiesPfS_S_S_Pi --------------------------
	.section	.text._Z22angle_between_galaxiesPfS_S_S_Pi,"ax",@progbits
	.align	128
        .global         _Z22angle_between_galaxiesPfS_S_S_Pi
        .type           _Z22angle_between_galaxiesPfS_S_S_Pi,@function
        .size           _Z22angle_between_galaxiesPfS_S_S_Pi,(.L_x_25 - _Z22angle_between_galaxiesPfS_S_S_Pi)
        .other          _Z22angle_between_galaxiesPfS_S_S_Pi,@"STO_CUDA_ENTRY STV_DEFAULT"
_Z22angle_between_galaxiesPfS_S_S_Pi:
.text._Z22angle_between_galaxiesPfS_S_S_Pi:
[----:B------:R-:W-:Y:S01]  /*0000*/  LDC R1, c[0x0][0x37c] ;  /* 0x0000df00ff017b82 */ /* 0x000fe20000000800 */
[----:B------:R-:W0:Y:S01]  /*0010*/  S2R R3, SR_CTAID.X ;  /* 0x0000000000037919 */ /* 0x000e220000002500 */
[----:B------:R-:W0:Y:S01]  /*0020*/  LDCU UR4, c[0x0][0x360] ;  /* 0x00006c00ff0477ac */ /* 0x000e220008000800 */
[----:B------:R-:W0:Y:S02]  /*0030*/  S2R R0, SR_TID.X ;  /* 0x0000000000007919 */ /* 0x000e240000002100 */
[----:B0-----:R-:W-:-:S05]  /*0040*/  IMAD R3, R3, UR4, R0 ;  /* 0x0000000403037c24 */ /* 0x001fca000f8e0200 */
[----:B------:R-:W-:-:S13]  /*0050*/  ISETP.GT.AND P0, PT, R3, 0x1869f, PT ;  /* 0x0001869f0300780c */ /* 0x000fda0003f04270 */
[----:B------:R-:W-:Y:S05]  /*0060*/  @P0 EXIT ;  /* 0x000000000000094d */ /* 0x000fea0003800000 */
[----:B------:R-:W0:Y:S01]  /*0070*/  LDC.64 R28, c[0x0][0x390] ;  /* 0x0000e400ff1c7b82 */ /* 0x000e220000000a00 */
[----:B------:R-:W-:Y:S01]  /*0080*/  IMAD.MOV.U32 R0, RZ, RZ, RZ ;  /* 0x000000ffff007224 */ /* 0x000fe200078e00ff */
[----:B------:R-:W1:Y:S06]  /*0090*/  LDCU.64 UR6, c[0x0][0x358] ;  /* 0x00006b00ff0677ac */ /* 0x000e6c0008000a00 */
[----:B------:R-:W2:Y:S01]  /*00a0*/  LDC.64 R14, c[0x0][0x398] ;  /* 0x0000e600ff0e7b82 */ /* 0x000ea20000000a00 */
[----:B0-----:R-:W-:-:S04]  /*00b0*/  IMAD.WIDE R28, R3, 0x4, R28 ;  /* 0x00000004031c7825 */ /* 0x001fc800078e021c */
[----:B-12---:R-:W-:-:S07]  /*00c0*/  IMAD.WIDE R14, R3, 0x4, R14 ;  /* 0x00000004030e7825 */ /* 0x006fce00078e020e */
.L_x_23:
[----:B0-----:R-:W0:Y:S01]  /*00d0*/  LDC.64 R4, c[0x0][0x380] ;  /* 0x0000e000ff047b82 */ /* 0x001e220000000a00 */
[----:B------:R-:W2:Y:S01]  /*00e0*/  LDG.E R2, desc[UR6][R28.64] ;  /* 0x000000061c027981 */ /* 0x000ea2000c1e1900 */
[----:B0-----:R-:W-:-:S05]  /*00f0*/  IMAD.WIDE.U32 R4, R0, 0x4, R4 ;  /* 0x0000000400047825 */ /* 0x001fca00078e0004 */
[----:B------:R-:W2:Y:S01]  /*0100*/  LDG.E R3, desc[UR6][R4.64] ;  /* 0x0000000604037981 */ /* 0x000ea2000c1e1900 */
[----:B------:R-:W-:Y:S01]  /*0110*/  BSSY.RECONVERGENT B0, `(.L_x_0) ;  /* 0x0000265000007945 */ /* 0x000fe20003800200 */
[----:B------:R-:W-:Y:S01]  /*0120*/  IMAD.MOV.U32 R16, RZ, RZ, RZ ;  /* 0x000000ffff107224 */ /* 0x000fe200078e00ff */
[----:B--2---:R-:W-:-:S13]  /*0130*/  FSETP.NEU.AND P0, PT, R3, R2, PT ;  /* 0x000000020300720b */ /* 0x004fda0003f0d000 */
[----:B------:R-:W-:Y:S05]  /*0140*/  @!P0 BRA `(.L_x_1) ;  /* 0x0000002400848947 */ /* 0x000fea0003800000 */
[----:B------:R-:W0:Y:S01]  /*0150*/  LDC.64 R6, c[0x0][0x388] ;  /* 0x0000e200ff067b82 */ /* 0x000e220000000a00 */
[----:B------:R-:W2:Y:S01]  /*0160*/  LDG.E R4, desc[UR6][R14.64] ;  /* 0x000000060e047981 */ /* 0x000ea2000c1e1900 */
[----:B0-----:R-:W-:-:S05]  /*0170*/  IMAD.WIDE.U32 R6, R0, 0x4, R6 ;  /* 0x0000000400067825 */ /* 0x001fca00078e0006 */
[----:B------:R-:W2:Y:S02]  /*0180*/  LDG.E R5, desc[UR6][R6.64] ;  /* 0x0000000606057981 */ /* 0x000ea4000c1e1900 */
[----:B--2---:R-:W-:-:S13]  /*0190*/  FSETP.NEU.AND P0, PT, R5, R4, PT ;  /* 0x000000040500720b */ /* 0x004fda0003f0d000 */
[----:B------:R-:W-:Y:S05]  /*01a0*/  @!P0 BRA `(.L_x_1) ;  /* 0x00000024006c8947 */ /* 0x000fea0003800000 */
[C---:B------:R-:W-:Y:S01]  /*01b0*/  FMUL R22, R5.reuse, 0.63661974668502807617 ;  /* 0x3f22f98305167820 */ /* 0x040fe20000400000 */
[----:B------:R-:W-:-:S04]  /*01c0*/  FSETP.GE.AND P0, PT, |R5|, 105615, PT ;  /* 0x47ce47800500780b */ /* 0x000fc80003f06200 */
[----:B------:R-:W-:Y:S01]  /*01d0*/  P2R R27, PR, RZ, 0x1 ;  /* 0x00000001ff1b7803 */ /* 0x000fe20000000000 */
[----:B------:R-:W0:Y:S02]  /*01e0*/  F2I.NTZ R22, R22 ;  /* 0x0000001600167305 */ /* 0x000e240000203100 */
[----:B0-----:R-:W-:-:S05]  /*01f0*/  I2FP.F32.S32 R6, R22 ;  /* 0x0000001600067245 */ /* 0x001fca0000201400 */
[----:B------:R-:W-:-:S04]  /*0200*/  FFMA R7, R6, -1.5707962512969970703, R5 ;  /* 0xbfc90fda06077823 */ /* 0x000fc80000000005 */
[----:B------:R-:W-:-:S04]  /*0210*/  FFMA R7, R6, -7.5497894158615963534e-08, R7 ;  /* 0xb3a2216806077823 */ /* 0x000fc80000000007 */
[----:B------:R-:W-:Y:S01]  /*0220*/  FFMA R6, R6, -5.3903029534742383927e-15, R7 ;  /* 0xa7c234c506067823 */ /* 0x000fe20000000007 */
[----:B------:R-:W-:-:S03]  /*0230*/  IMAD.MOV.U32 R7, RZ, RZ, R22 ;  /* 0x000000ffff077224 */ /* 0x000fc600078e0016 */
[----:B------:R-:W-:Y:S01]  /*0240*/  IMAD.MOV.U32 R17, RZ, RZ, R6 ;  /* 0x000000ffff117224 */ /* 0x000fe200078e0006 */
[----:B------:R-:W-:Y:S06]  /*0250*/  @!P0 BRA `(.L_x_2) ;  /* 0x0000000400708947 */ /* 0x000fec0003800000 */
[----:B------:R-:W-:-:S13]  /*0260*/  FSETP.NEU.AND P0, PT, |R5|, +INF , PT ;  /* 0x7f8000000500780b */ /* 0x000fda0003f0d200 */
[----:B------:R-:W-:Y:S01]  /*0270*/  @!P0 FMUL R17, RZ, R5 ;  /* 0x00000005ff118220 */ /* 0x000fe20000400000 */
[----:B------:R-:W-:Y:S01]  /*0280*/  @!P0 IMAD.MOV.U32 R22, RZ, RZ, RZ ;  /* 0x000000ffff168224 */ /* 0x000fe200078e00ff */
[----:B------:R-:W-:Y:S06]  /*0290*/  @!P0 BRA `(.L_x_2) ;  /* 0x0000000400608947 */ /* 0x000fec0003800000 */
[----:B------:R-:W-:Y:S01]  /*02a0*/  IMAD.SHL.U32 R16, R5, 0x100, RZ ;  /* 0x0000010005107824 */ /* 0x000fe200078e00ff */
[----:B------:R-:W-:Y:S01]  /*02b0*/  CS2R R20, SRZ ;  /* 0x0000000000147805 */ /* 0x000fe2000001ff00 */
[----:B------:R-:W-:Y:S01]  /*02c0*/  IMAD.MOV.U32 R23, RZ, RZ, RZ ;  /* 0x000000ffff177224 */ /* 0x000fe200078e00ff */
[----:B------:R-:W0:Y:S02]  /*02d0*/  LDCU.64 UR8, c[0x4][URZ] ;  /* 0x01000000ff0877ac */ /* 0x000e240008000a00 */
[----:B------:R-:W-:Y:S01]  /*02e0*/  LOP3.LUT R25, R16, 0x80000000, RZ, 0xfc, !PT ;  /* 0x8000000010197812 */ /* 0x000fe200078efcff */
[----:B------:R-:W-:-:S06]  /*02f0*/  UMOV UR4, URZ ;  /* 0x000000ff00047c82 */ /* 0x000fcc0008000000 */
.L_x_3:
[----:B0-----:R-:W-:Y:S01]  /*0300*/  MOV R16, UR8 ;  /* 0x0000000800107c02 */ /* 0x001fe20008000f00 */
[----:B------:R-:W-:-:S05]  /*0310*/  IMAD.U32 R17, RZ, RZ, UR9 ;  /* 0x00000009ff117e24 */ /* 0x000fca000f8e00ff */
[----:B------:R-:W2:Y:S01]  /*0320*/  LDG.E.CONSTANT R16, desc[UR6][R16.64] ;  /* 0x0000000610107981 */ /* 0x000ea2000c1e9900 */
[----:B------:R-:W-:Y:S01]  /*0330*/  UIADD3 UR4, UPT, UPT, UR4, 0x1, URZ ;  /* 0x0000000104047890 */ /* 0x000fe2000fffe0ff */
[C---:B------:R-:W-:Y:S01]  /*0340*/  ISETP.EQ.AND P0, PT, R20.reuse, RZ, PT ;  /* 0x000000ff1400720c */ /* 0x040fe20003f02270 */
[----:B------:R-:W-:Y:S01]  /*0350*/  UIADD3 UR8, UP1, UPT, UR8, 0x4, URZ ;  /* 0x0000000408087890 */ /* 0x000fe2000ff3e0ff */
[C---:B------:R-:W-:Y:S01]  /*0360*/  ISETP.EQ.AND P1, PT, R20.reuse, 0x4, PT ;  /* 0x000000041400780c */ /* 0x040fe20003f22270 */
[----:B------:R-:W-:Y:S01]  /*0370*/  UISETP.NE.AND UP0, UPT, UR4, 0x6, UPT ;  /* 0x000000060400788c */ /* 0x000fe2000bf05270 */
[C---:B------:R-:W-:Y:S01]  /*0380*/  ISETP.EQ.AND P3, PT, R20.reuse, 0xc, PT ;  /* 0x0000000c1400780c */ /* 0x040fe20003f62270 */
[----:B------:R-:W-:Y:S01]  /*0390*/  UIADD3.X UR9, UPT, UPT, URZ, UR9, URZ, UP1, !UPT ;  /* 0x00000009ff097290 */ /* 0x000fe20008ffe4ff */
[C---:B------:R-:W-:Y:S02]  /*03a0*/  ISETP.EQ.AND P4, PT, R20.reuse, 0x10, PT ;  /* 0x000000101400780c */ /* 0x040fe40003f82270 */
[----:B------:R-:W-:Y:S01]  /*03b0*/  ISETP.EQ.AND P5, PT, R20, 0x14, PT ;  /* 0x000000141400780c */ /* 0x000fe20003fa2270 */
[----:B--2---:R-:W-:-:S03]  /*03c0*/  IMAD.WIDE.U32 R18, R16, R25, RZ ;  /* 0x0000001910127225 */ /* 0x004fc600078e00ff */
[----:B------:R-:W-:-:S07]  /*03d0*/  IADD3 R18, P2, PT, R18, R21, RZ ;  /* 0x0000001512127210 */ /* 0x000fce0007f5e0ff */
[----:B------:R-:W-:Y:S01]  /*03e0*/  @P4 MOV R12, R18 ;  /* 0x00000012000c4202 */ /* 0x000fe20000000f00 */
[----:B------:R-:W-:Y:S01]  /*03f0*/  IMAD.X R21, R19, 0x1, R23, P2 ;  /* 0x0000000113157824 */ /* 0x000fe200010e0617 */
[C---:B------:R-:W-:Y:S01]  /*0400*/  ISETP.EQ.AND P2, PT, R20.reuse, 0x8, PT ;  /* 0x000000081400780c */ /* 0x040fe20003f42270 */
[--C-:B------:R-:W-:Y:S02]  /*0410*/  @P0 IMAD.MOV.U32 R8, RZ, RZ, R18.reuse ;  /* 0x000000ffff080224 */ /* 0x100fe400078e0012 */
[--C-:B------:R-:W-:Y:S02]  /*0420*/  @P1 IMAD.MOV.U32 R9, RZ, RZ, R18.reuse ;  /* 0x000000ffff091224 */ /* 0x100fe400078e0012 */
[--C-:B------:R-:W-:Y:S02]  /*0430*/  @P3 IMAD.MOV.U32 R11, RZ, RZ, R18.reuse ;  /* 0x000000ffff0b3224 */ /* 0x100fe400078e0012 */
[----:B------:R-:W-:Y:S02]  /*0440*/  @P5 IMAD.MOV.U32 R13, RZ, RZ, R18 ;  /* 0x000000ffff0d5224 */ /* 0x000fe400078e0012 */
[----:B------:R-:W-:-:S04]  /*0450*/  VIADD R20, R20, 0x4 ;  /* 0x0000000414147836 */ /* 0x000fc80000000000 */
[----:B------:R-:W-:Y:S01]  /*0460*/  @P2 IMAD.MOV.U32 R10, RZ, RZ, R18 ;  /* 0x000000ffff0a2224 */ /* 0x000fe200078e0012 */
[----:B------:R-:W-:Y:S06]  /*0470*/  BRA.U UP0, `(.L_x_3) ;  /* 0xfffffffd00a07547 */ /* 0x000fec000b83ffff */
[----:B------:R-:W-:-:S04]  /*0480*/  SHF.R.U32.HI R16, RZ, 0x17, R5 ;  /* 0x00000017ff107819 */ /* 0x000fc80000011605 */
[C---:B------:R-:W-:Y:S02]  /*0490*/  LOP3.LUT R17, R16.reuse, 0xe0, RZ, 0xc0, !PT ;  /* 0x000000e010117812 */ /* 0x040fe400078ec0ff */
[----:B------:R-:W-:-:S03]  /*04a0*/  LOP3.LUT P6, RZ, R16, 0x1f, RZ, 0xc0, !PT ;  /* 0x0000001f10ff7812 */ /* 0x000fc600078cc0ff */
[----:B------:R-:W-:-:S05]  /*04b0*/  VIADD R17, R17, 0xffffff80 ;  /* 0xffffff8011117836 */ /* 0x000fca0000000000 */
[----:B------:R-:W-:-:S05]  /*04c0*/  SHF.R.U32.HI R17, RZ, 0x5, R17 ;  /* 0x00000005ff117819 */ /* 0x000fca0000011611 */
[----:B------:R-:W-:-:S05]  /*04d0*/  IMAD.U32 R19, R17, -0x4, RZ ;  /* 0xfffffffc11137824 */ /* 0x000fca00078e00ff */
[C---:B------:R-:W-:Y:S02]  /*04e0*/  ISETP.EQ.AND P3, PT, R19.reuse, -0x18, PT ;  /* 0xffffffe81300780c */ /* 0x040fe40003f62270 */
[C---:B------:R-:W-:Y:S02]  /*04f0*/  ISETP.EQ.AND P4, PT, R19.reuse, -0x14, PT ;  /* 0xffffffec1300780c */ /* 0x040fe40003f82270 */
[C---:B------:R-:W-:Y:S02]  /*0500*/  ISETP.EQ.AND P0, PT, R19.reuse, -0x10, PT ;  /* 0xfffffff01300780c */ /* 0x040fe40003f02270 */
[C---:B------:R-:W-:Y:S02]  /*0510*/  ISETP.EQ.AND P1, PT, R19.reuse, -0xc, PT ;  /* 0xfffffff41300780c */ /* 0x040fe40003f22270 */
[C---:B------:R-:W-:Y:S02]  /*0520*/  ISETP.EQ.AND P2, PT, R19.reuse, -0x8, PT ;  /* 0xfffffff81300780c */ /* 0x040fe40003f42270 */
[----:B------:R-:W-:-:S03]  /*0530*/  ISETP.EQ.AND P5, PT, R19, 0x4, PT ;  /* 0x000000041300780c */ /* 0x000fc60003fa2270 */
[--C-:B------:R-:W-:Y:S01]  /*0540*/  @P3 IMAD.MOV.U32 R20, RZ, RZ, R8.reuse ;  /* 0x000000ffff143224 */ /* 0x100fe200078e0008 */
[C---:B------:R-:W-:Y:S01]  /*0550*/  ISETP.EQ.AND P3, PT, R19.reuse, -0x4, PT ;  /* 0xfffffffc1300780c */ /* 0x040fe20003f62270 */
[----:B------:R-:W-:Y:S01]  /*0560*/  @P4 IMAD.MOV.U32 R17, RZ, RZ, R8 ;  /* 0x000000ffff114224 */ /* 0x000fe200078e0008 */
[----:B------:R-:W-:Y:S01]  /*0570*/  @P4 MOV R20, R9 ;  /* 0x0000000900144202 */ /* 0x000fe20000000f00 */
[----:B------:R-:W-:Y:S01]  /*0580*/  @P0 IMAD.MOV.U32 R17, RZ, RZ, R9 ;  /* 0x000000ffff110224 */ /* 0x000fe200078e0009 */
[----:B------:R-:W-:Y:S01]  /*0590*/  ISETP.EQ.AND P4, PT, R19, RZ, PT ;  /* 0x000000ff1300720c */ /* 0x000fe20003f82270 */
[--C-:B------:R-:W-:Y:S02]  /*05a0*/  @P0 IMAD.MOV.U32 R20, RZ, RZ, R10.reuse ;  /* 0x000000ffff140224 */ /* 0x100fe400078e000a */
[----:B------:R-:W-:Y:S02]  /*05b0*/  @P1 IMAD.MOV.U32 R17, RZ, RZ, R10 ;  /* 0x000000ffff111224 */ /* 0x000fe400078e000a */
[----:B------:R-:W-:-:S02]  /*05c0*/  @P1 IMAD.MOV.U32 R20, RZ, RZ, R11 ;  /* 0x000000ffff141224 */ /* 0x000fc400078e000b */
[----:B------:R-:W-:Y:S02]  /*05d0*/  @P2 IMAD.MOV.U32 R17, RZ, RZ, R11 ;  /* 0x000000ffff112224 */ /* 0x000fe400078e000b */
[----:B------:R-:W-:Y:S01]  /*05e0*/  @P2 IMAD.MOV.U32 R20, RZ, RZ, R12 ;  /* 0x000000ffff142224 */ /* 0x000fe200078e000c */
[----:B------:R-:W-:Y:S01]  /*05f0*/  @P3 MOV R17, R12 ;  /* 0x0000000c00113202 */ /* 0x000fe20000000f00 */
[--C-:B------:R-:W-:Y:S02]  /*0600*/  @P3 IMAD.MOV.U32 R20, RZ, RZ, R13.reuse ;  /* 0x000000ffff143224 */ /* 0x100fe400078e000d */
[----:B------:R-:W-:Y:S02]  /*0610*/  @P4 IMAD.MOV.U32 R17, RZ, RZ, R13 ;  /* 0x000000ffff114224 */ /* 0x000fe400078e000d */
[--C-:B------:R-:W-:Y:S02]  /*0620*/  @P4 IMAD.MOV.U32 R20, RZ, RZ, R21.reuse ;  /* 0x000000ffff144224 */ /* 0x100fe400078e0015 */
[----:B------:R-:W-:Y:S01]  /*0630*/  @P5 IMAD.MOV.U32 R17, RZ, RZ, R21 ;  /* 0x000000ffff115224 */ /* 0x000fe200078e0015 */
[----:B------:R-:W-:Y:S06]  /*0640*/  @!P6 BRA `(.L_x_4) ;  /* 0x00000000002ce947 */ /* 0x000fec0003800000 */
[----:B------:R-:W-:Y:S01]  /*0650*/  @P0 IMAD.MOV.U32 R18, RZ, RZ, R8 ;  /* 0x000000ffff120224 */ /* 0x000fe200078e0008 */
[----:B------:R-:W-:Y:S01]  /*0660*/  ISETP.EQ.AND P0, PT, R19, 0x8, PT ;  /* 0x000000081300780c */ /* 0x000fe20003f02270 */
[----:B------:R-:W-:Y:S01]  /*0670*/  @P1 IMAD.MOV.U32 R18, RZ, RZ, R9 ;  /* 0x000000ffff121224 */ /* 0x000fe200078e0009 */
[----:B------:R-:W-:Y:S01]  /*0680*/  @P2 MOV R18, R10 ;  /* 0x0000000a00122202 */ /* 0x000fe20000000f00 */
[----:B------:R-:W-:Y:S01]  /*0690*/  @P3 IMAD.MOV.U32 R18, RZ, RZ, R11 ;  /* 0x000000ffff123224 */ /* 0x000fe200078e000b */
[----:B------:R-:W-:Y:S01]  /*06a0*/  LOP3.LUT R16, R16, 0x1f, RZ, 0xc0, !PT ;  /* 0x0000001f10107812 */ /* 0x000fe200078ec0ff */
[----:B------:R-:W-:Y:S02]  /*06b0*/  @P4 IMAD.MOV.U32 R18, RZ, RZ, R12 ;  /* 0x000000ffff124224 */ /* 0x000fe400078e000c */
[----:B------:R-:W-:Y:S01]  /*06c0*/  @P5 IMAD.MOV.U32 R18, RZ, RZ, R13 ;  /* 0x000000ffff125224 */ /* 0x000fe200078e000d */
[----:B------:R-:W-:-:S05]  /*06d0*/  SHF.L.W.U32.HI R20, R17, R16, R20 ;  /* 0x0000001011147219 */ /* 0x000fca0000010e14 */
[----:B------:R-:W-:-:S05]  /*06e0*/  @P0 IMAD.MOV.U32 R18, RZ, RZ, R21 ;  /* 0x000000ffff120224 */ /* 0x000fca00078e0015 */
[----:B------:R-:W-:-:S07]  /*06f0*/  SHF.L.W.U32.HI R17, R18, R16, R17 ;  /* 0x0000001012117219 */ /* 0x000fce0000010e11 */
.L_x_4:
[C---:B------:R-:W-:Y:S01]  /*0700*/  SHF.L.W.U32.HI R22, R17.reuse, 0x2, R20 ;  /* 0x0000000211167819 */ /* 0x040fe20000010e14 */
[----:B------:R-:W-:Y:S01]  /*0710*/  IMAD.SHL.U32 R17, R17, 0x4, RZ ;  /* 0x0000000411117824 */ /* 0x000fe200078e00ff */
[----:B------:R-:W-:Y:S01]  /*0720*/  UMOV UR4, 0x54442d19 ;  /* 0x54442d1900047882 */ /* 0x000fe20000000000 */
[----:B------:R-:W-:Y:S01]  /*0730*/  UMOV UR5, 0x3bf921fb ;  /* 0x3bf921fb00057882 */ /* 0x000fe20000000000 */
[----:B------:R-:W-:Y:S02]  /*0740*/  SHF.R.S32.HI R18, RZ, 0x1f, R22 ;  /* 0x0000001fff127819 */ /* 0x000fe40000011416 */
[----:B------:R-:W-:Y:S02]  /*0750*/  SHF.R.U32.HI R21, RZ, 0x1e, R20 ;  /* 0x0000001eff157819 */ /* 0x000fe40000011614 */
[C---:B------:R-:W-:Y:S02]  /*0760*/  LOP3.LUT R16, R18.reuse, R17, RZ, 0x3c, !PT ;  /* 0x0000001112107212 */ /* 0x040fe400078e3cff */
[----:B------:R-:W-:-:S02]  /*0770*/  LOP3.LUT R17, R18, R22, RZ, 0x3c, !PT ;  /* 0x0000001612117212 */ /* 0x000fc400078e3cff */
[----:B------:R-:W-:Y:S02]  /*0780*/  ISETP.GE.AND P0, PT, R5, RZ, PT ;  /* 0x000000ff0500720c */ /* 0x000fe40003f06270 */
[C---:B------:R-:W-:Y:S02]  /*0790*/  LOP3.LUT R20, R22.reuse, R5, RZ, 0x3c, !PT ;  /* 0x0000000516147212 */ /* 0x040fe400078e3cff */
[----:B------:R-:W0:Y:S01]  /*07a0*/  I2F.F64.S64 R16, R16 ;  /* 0x0000001000107312 */ /* 0x000e220000301c00 */
[----:B------:R-:W-:Y:S02]  /*07b0*/  LEA.HI R22, R22, R21, RZ, 0x1 ;  /* 0x0000001516167211 */ /* 0x000fe400078f08ff */
[----:B------:R-:W-:-:S03]  /*07c0*/  ISETP.GE.AND P1, PT, R20, RZ, PT ;  /* 0x000000ff1400720c */ /* 0x000fc60003f26270 */
[----:B------:R-:W-:-:S05]  /*07d0*/  IMAD.MOV R20, RZ, RZ, -R22 ;  /* 0x000000ffff147224 */ /* 0x000fca00078e0a16 */
[----:B------:R-:W-:Y:S01]  /*07e0*/  @!P0 MOV R22, R20 ;  /* 0x0000001400168202 */ /* 0x000fe20000000f00 */
[----:B0-----:R-:W-:-:S10]  /*07f0*/  DMUL R18, R16, UR4 ;  /* 0x0000000410127c28 */ /* 0x001fd40008000000 */
[----:B------:R-:W0:Y:S02]  /*0800*/  F2F.F32.F64 R18, R18 ;  /* 0x0000001200127310 */ /* 0x000e240000301000 */
[----:B0-----:R-:W-:-:S07]  /*0810*/  FSEL R17, -R18, R18, !P1 ;  /* 0x0000001212117208 */ /* 0x001fce0004800100 */
.L_x_2:
[----:B------:R-:W-:Y:S01]  /*0820*/  LOP3.LUT R19, R22, 0x1, RZ, 0xc0, !PT ;  /* 0x0000000116137812 */ /* 0x000fe200078ec0ff */
[----:B------:R-:W-:Y:S02]  /*0830*/  IMAD.MOV.U32 R18, RZ, RZ, 0x37cbac00 ;  /* 0x37cbac00ff127424 */ /* 0x000fe400078e00ff */
[----:B------:R-:W-:Y:S01]  /*0840*/  FMUL R16, R17, R17 ;  /* 0x0000001111107220 */ /* 0x000fe20000400000 */
[----:B------:R-:W-:Y:S01]  /*0850*/  FMUL R26, R4, 0.63661974668502807617 ;  /* 0x3f22f983041a7820 */ /* 0x000fe20000400000 */
[----:B------:R-:W-:Y:S01]  /*0860*/  ISETP.NE.U32.AND P0, PT, R19, 0x1, PT ;  /* 0x000000011300780c */ /* 0x000fe20003f05070 */
[----:B------:R-:W-:Y:S02]  /*0870*/  IMAD.MOV.U32 R19, RZ, RZ, 0x3d2aaabb ;  /* 0x3d2aaabbff137424 */ /* 0x000fe400078e00ff */
[----:B------:R-:W-:Y:S01]  /*0880*/  FFMA R20, R16, R18, -0.0013887860113754868507 ;  /* 0xbab607ed10147423 */ /* 0x000fe20000000012 */
[----:B------:R-:W-:Y:S01]  /*0890*/  FSETP.GE.AND P1, PT, |R4|, 105615, PT ;  /* 0x47ce47800400780b */ /* 0x000fe20003f26200 */
[----:B------:R-:W-:Y:S01]  /*08a0*/  BSSY.RECONVERGENT B1, `(.L_x_5) ;  /* 0x0000070000017945 */ /* 0x000fe20003800200 */
[----:B------:R-:W0:Y:S01]  /*08b0*/  F2I.NTZ R26, R26 ;  /* 0x0000001a001a7305 */ /* 0x000e220000203100 */
[----:B------:R-:W-:-:S02]  /*08c0*/  FSEL R23, R19, 0.0083327032625675201416, !P0 ;  /* 0x3c0885e413177808 */ /* 0x000fc40004000000 */
[----:B------:R-:W-:Y:S01]  /*08d0*/  FSEL R21, R20, -0.00019574658654164522886, !P0 ;  /* 0xb94d415314157808 */ /* 0x000fe20004000000 */
[----:B------:R-:W-:-:S04]  /*08e0*/  IMAD.MOV.U32 R20, RZ, RZ, 0x3effffff ;  /* 0x3effffffff147424 */ /* 0x000fc800078e00ff */
[----:B------:R-:W-:Y:S01]  /*08f0*/  FFMA R23, R16, R21, R23 ;  /* 0x0000001510177223 */ /* 0x000fe20000000017 */
[----:B------:R-:W-:Y:S02]  /*0900*/  FSEL R21, R17, 1, P0 ;  /* 0x3f80000011157808 */ /* 0x000fe40000000000 */
[----:B------:R-:W-:Y:S02]  /*0910*/  FSEL R17, -R20, -0.16666662693023681641, !P0 ;  /* 0xbe2aaaa814117808 */ /* 0x000fe40004000100 */
[----:B------:R-:W-:-:S03]  /*0920*/  LOP3.LUT P0, RZ, R22, 0x2, RZ, 0xc0, !PT ;  /* 0x0000000216ff7812 */ /* 0x000fc6000780c0ff */
[C---:B------:R-:W-:Y:S01]  /*0930*/  FFMA R17, R16.reuse, R23, R17 ;  /* 0x0000001710117223 */ /* 0x040fe20000000011 */
[----:B------:R-:W-:Y:S01]  /*0940*/  FFMA R16, R16, R21, RZ ;  /* 0x0000001510107223 */ /* 0x000fe200000000ff */
[----:B0-----:R-:W-:-:S03]  /*0950*/  IMAD.MOV.U32 R23, RZ, RZ, R26 ;  /* 0x000000ffff177224 */ /* 0x001fc600078e001a */
[----:B------:R-:W-:Y:S01]  /*0960*/  FFMA R21, R16, R17, R21 ;  /* 0x0000001110157223 */ /* 0x000fe20000000015 */
[----:B------:R-:W-:-:S04]  /*0970*/  I2FP.F32.S32 R17, R26 ;  /* 0x0000001a00117245 */ /* 0x000fc80000201400 */
[----:B------:R-:W-:Y:S01]  /*0980*/  @P0 FADD R21, RZ, -R21 ;  /* 0x80000015ff150221 */ /* 0x000fe20000000000 */
[----:B------:R-:W-:-:S04]  /*0990*/  FFMA R16, R17, -1.5707962512969970703, R4 ;  /* 0xbfc90fda11107823 */ /* 0x000fc80000000004 */
[----:B------:R-:W-:-:S04]  /*09a0*/  FFMA R16, R17, -7.5497894158615963534e-08, R16 ;  /* 0xb3a2216811107823 */ /* 0x000fc80000000010 */
[----:B------:R-:W-:Y:S01]  /*09b0*/  FFMA R22, R17, -5.3903029534742383927e-15, R16 ;  /* 0xa7c234c511167823 */ /* 0x000fe20000000010 */
[----:B------:R-:W-:-:S03]  /*09c0*/  P2R R16, PR, RZ, 0x2 ;  /* 0x00000002ff107803 */ /* 0x000fc60000000000 */
[----:B------:R-:W-:Y:S01]  /*09d0*/  IMAD.MOV.U32 R16, RZ, RZ, R22 ;  /* 0x000000ffff107224 */ /* 0x000fe200078e0016 */
[----:B------:R-:W-:Y:S06]  /*09e0*/  @!P1 BRA `(.L_x_6) ;  /* 0x00000004006c9947 */ /* 0x000fec0003800000 */
[----:B------:R-:W-:-:S13]  /*09f0*/  FSETP.NEU.AND P0, PT, |R4|, +INF , PT ;  /* 0x7f8000000400780b */ /* 0x000fda0003f0d200 */
[----:B------:R-:W-:Y:S01]  /*0a00*/  @!P0 FMUL R16, RZ, R4 ;  /* 0x00000004ff108220 */ /* 0x000fe20000400000 */
[----:B------:R-:W-:Y:S01]  /*0a10*/  @!P0 IMAD.MOV.U32 R26, RZ, RZ, RZ ;  /* 0x000000ffff1a8224 */ /* 0x000fe200078e00ff */
[----:B------:R-:W-:Y:S06]  /*0a20*/  @!P0 BRA `(.L_x_6) ;  /* 0x00000004005c8947 */ /* 0x000fec0003800000 */
[----:B------:R-:W-:Y:S01]  /*0a30*/  SHF.L.U32 R24, R4, 0x8, RZ ;  /* 0x0000000804187819 */ /* 0x000fe200000006ff */
[----:B------:R-:W-:Y:S01]  /*0a40*/  IMAD.MOV.U32 R25, RZ, RZ, RZ ;  /* 0x000000ffff197224 */ /* 0x000fe200078e00ff */
[----:B------:R-:W-:Y:S01]  /*0a50*/  UMOV UR4, URZ ;  /* 0x000000ff00047c82 */ /* 0x000fe20008000000 */
[----:B------:R-:W-:Y:S01]  /*0a60*/  IMAD.MOV.U32 R26, RZ, RZ, RZ ;  /* 0x000000ffff1a7224 */ /* 0x000fe200078e00ff */
[----:B------:R-:W-:-:S07]  /*0a70*/  LOP3.LUT R24, R24, 0x80000000, RZ, 0xfc, !PT ;  /* 0x8000000018187812 */ /* 0x000fce00078efcff */
.L_x_7:
[----:B------:R-:W0:Y:S02]  /*0a80*/  LDC.64 R16, c[0x4][RZ] ;  /* 0x01000000ff107b82 */ /* 0x000e240000000a00 */
[----:B0-----:R-:W-:-:S06]  /*0a90*/  IMAD.WIDE.U32 R16, R26, 0x4, R16 ;  /* 0x000000041a107825 */ /* 0x001fcc00078e0010 */
[----:B------:R-:W2:Y:S02]  /*0aa0*/  LDG.E.CONSTANT R17, desc[UR6][R16.64] ;  /* 0x0000000610117981 */ /* 0x000ea4000c1e9900 */
[----:B--2---:R-:W-:-:S03]  /*0ab0*/  IMAD.WIDE.U32 R16, R17, R24, RZ ;  /* 0x0000001811107225 */ /* 0x004fc600078e00ff */
[----:B------:R-:W-:-:S04]  /*0ac0*/  IADD3 R16, P0, PT, R16, R25, RZ ;  /* 0x0000001910107210 */ /* 0x000fc80007f1e0ff */
[----:B------:R-:W-:Y:S01]  /*0ad0*/  IADD3.X R25, PT, PT, R17, UR4, RZ, P0, !PT ;  /* 0x0000000411197c10 */ /* 0x000fe200087fe4ff */
[C---:B------:R-:W-:Y:S02]  /*0ae0*/  IMAD.SHL.U32 R17, R26.reuse, 0x4, RZ ;  /* 0x000000041a117824 */ /* 0x040fe400078e00ff */
[----:B------:R-:W-:-:S03]  /*0af0*/  VIADD R26, R26, 0x1 ;  /* 0x000000011a1a7836 */ /* 0x000fc60000000000 */
[C---:B------:R-:W-:Y:S02]  /*0b00*/  ISETP.EQ.AND P0, PT, R17.reuse, 0x10, PT ;  /* 0x000000101100780c */ /* 0x040fe40003f02270 */
[C---:B------:R-:W-:Y:S02]  /*0b10*/  ISETP.EQ.AND P4, PT, R17.reuse, RZ, PT ;  /* 0x000000ff1100720c */ /* 0x040fe40003f82270 */
[C---:B------:R-:W-:Y:S02]  /*0b20*/  ISETP.EQ.AND P3, PT, R17.reuse, 0x4, PT ;  /* 0x000000041100780c */ /* 0x040fe40003f62270 */
[C---:B------:R-:W-:Y:S02]  /*0b30*/  ISETP.EQ.AND P2, PT, R17.reuse, 0x8, PT ;  /* 0x000000081100780c */ /* 0x040fe40003f42270 */
[----:B------:R-:W-:-:S05]  /*0b40*/  ISETP.EQ.AND P1, PT, R17, 0xc, PT ;  /* 0x0000000c1100780c */ /* 0x000fca0003f22270 */
[--C-:B------:R-:W-:Y:S01]  /*0b50*/  @P0 IMAD.MOV.U32 R12, RZ, RZ, R16.reuse ;  /* 0x000000ffff0c0224 */ /* 0x100fe200078e0010 */
[----:B------:R-:W-:Y:S01]  /*0b60*/  ISETP.NE.AND P0, PT, R26, 0x6, PT ;  /* 0x000000061a00780c */ /* 0x000fe20003f05270 */
[--C-:B------:R-:W-:Y:S01]  /*0b70*/  @P4 IMAD.MOV.U32 R8, RZ, RZ, R16.reuse ;  /* 0x000000ffff084224 */ /* 0x100fe200078e0010 */
[----:B------:R-:W-:Y:S01]  /*0b80*/  ISETP.EQ.AND P4, PT, R17, 0x14, PT ;  /* 0x000000141100780c */ /* 0x000fe20003f82270 */
[--C-:B------:R-:W-:Y:S02]  /*0b90*/  @P3 IMAD.MOV.U32 R9, RZ, RZ, R16.reuse ;  /* 0x000000ffff093224 */ /* 0x100fe400078e0010 */
[----:B------:R-:W-:Y:S02]  /*0ba0*/  @P2 IMAD.MOV.U32 R10, RZ, RZ, R16 ;  /* 0x000000ffff0a2224 */ /* 0x000fe400078e0010 */
[----:B------:R-:W-:-:S08]  /*0bb0*/  @P1 MOV R11, R16 ;  /* 0x00000010000b1202 */ /* 0x000fd00000000f00 */
[----:B------:R-:W-:Y:S01]  /*0bc0*/  @P4 IMAD.MOV.U32 R13, RZ, RZ, R16 ;  /* 0x000000ffff0d4224 */ /* 0x000fe200078e0010 */
[----:B------:R-:W-:Y:S06]  /*0bd0*/  @P0 BRA `(.L_x_7) ;  /* 0xfffffffc00a80947 */ /* 0x000fec000383ffff */
[----:B------:R-:W-:Y:S01]  /*0be0*/  SHF.R.U32.HI R17, RZ, 0x17, R4 ;  /* 0x00000017ff117819 */ /* 0x000fe20000011604 */
[----:B------:R-:W-:Y:S03]  /*0bf0*/  BSSY.RECONVERGENT B2, `(.L_x_8) ;  /* 0x0000028000027945 */ /* 0x000fe60003800200 */
        /* <DEDUP_REMOVED lines=10> */
[----:B------:R-:W-:-:S03]  /*0ca0*/  ISETP.EQ.AND P2, PT, R26, -0x4, PT ;  /* 0xfffffffc1a00780c */ /* 0x000fc60003f42270 */
[--C-:B------:R-:W-:Y:S01]  /*0cb0*/  @P0 IMAD.MOV.U32 R16, RZ, RZ, R8.reuse ;  /* 0x000000ffff100224 */ /* 0x100fe200078e0008 */
[C---:B------:R-:W-:Y:S01]  /*0cc0*/  ISETP.EQ.AND P0, PT, R26.reuse, 0x4, PT ;  /* 0x000000041a00780c */ /* 0x040fe20003f02270 */
[----:B------:R-:W-:Y:S01]  /*0cd0*/  @P1 IMAD.MOV.U32 R24, RZ, RZ, R8 ;  /* 0x000000ffff181224 */ /* 0x000fe200078e0008 */
[----:B------:R-:W-:Y:S01]  /*0ce0*/  @P1 MOV R16, R9 ;  /* 0x0000000900101202 */ /* 0x000fe20000000f00 */
[----:B------:R-:W-:Y:S01]  /*0cf0*/  @P5 IMAD.MOV.U32 R24, RZ, RZ, R9 ;  /* 0x000000ffff185224 */ /* 0x000fe200078e0009 */
[----:B------:R-:W-:Y:S01]  /*0d00*/  ISETP.EQ.AND P1, PT, R26, RZ, PT ;  /* 0x000000ff1a00720c */ /* 0x000fe20003f22270 */
[--C-:B------:R-:W-:Y:S02]  /*0d10*/  @P5 IMAD.MOV.U32 R16, RZ, RZ, R10.reuse ;  /* 0x000000ffff105224 */ /* 0x100fe400078e000a */
[----:B------:R-:W-:Y:S02]  /*0d20*/  @P4 IMAD.MOV.U32 R24, RZ, RZ, R10 ;  /* 0x000000ffff184224 */ /* 0x000fe400078e000a */
[--C-:B------:R-:W-:Y:S01]  /*0d30*/  @P4 IMAD.MOV.U32 R16, RZ, RZ, R11.reuse ;  /* 0x000000ffff104224 */ /* 0x100fe200078e000b */
[----:B------:R-:W-:Y:S01]  /*0d40*/  @P3 MOV R16, R12 ;  /* 0x0000000c00103202 */ /* 0x000fe20000000f00 */
[----:B------:R-:W-:-:S02]  /*0d50*/  @P3 IMAD.MOV.U32 R24, RZ, RZ, R11 ;  /* 0x000000ffff183224 */ /* 0x000fc400078e000b */
[----:B------:R-:W-:Y:S02]  /*0d60*/  @P2 IMAD.MOV.U32 R24, RZ, RZ, R12 ;  /* 0x000000ffff182224 */ /* 0x000fe400078e000c */
[--C-:B------:R-:W-:Y:S02]  /*0d70*/  @P2 IMAD.MOV.U32 R16, RZ, RZ, R13.reuse ;  /* 0x000000ffff102224 */ /* 0x100fe400078e000d */
[----:B------:R-:W-:Y:S02]  /*0d80*/  @P1 IMAD.MOV.U32 R24, RZ, RZ, R13 ;  /* 0x000000ffff181224 */ /* 0x000fe400078e000d */
[--C-:B------:R-:W-:Y:S02]  /*0d90*/  @P1 IMAD.MOV.U32 R16, RZ, RZ, R25.reuse ;  /* 0x000000ffff101224 */ /* 0x100fe400078e0019 */
[----:B------:R-:W-:Y:S01]  /*0da0*/  @P0 IMAD.MOV.U32 R24, RZ, RZ, R25 ;  /* 0x000000ffff180224 */ /* 0x000fe200078e0019 */
[----:B------:R-:W-:Y:S06]  /*0db0*/  @!P6 BRA `(.L_x_9) ;  /* 0x00000000002ce947 */ /* 0x000fec0003800000 */
[----:B------:R-:W-:Y:S01]  /*0dc0*/  ISETP.EQ.AND P6, PT, R26, 0x8, PT ;  /* 0x000000081a00780c */ /* 0x000fe20003fc2270 */
[----:B------:R-:W-:Y:S01]  /*0dd0*/  @P5 IMAD.MOV.U32 R26, RZ, RZ, R8 ;  /* 0x000000ffff1a5224 */ /* 0x000fe200078e0008 */
[----:B------:R-:W-:Y:S01]  /*0de0*/  @P4 MOV R26, R9 ;  /* 0x00000009001a4202 */ /* 0x000fe20000000f00 */
[----:B------:R-:W-:Y:S01]  /*0df0*/  @P3 IMAD.MOV.U32 R26, RZ, RZ, R10 ;  /* 0x000000ffff1a3224 */ /* 0x000fe200078e000a */
[----:B------:R-:W-:Y:S01]  /*0e00*/  LOP3.LUT R17, R17, 0x1f, RZ, 0xc0, !PT ;  /* 0x0000001f11117812 */ /* 0x000fe200078ec0ff */
[----:B------:R-:W-:Y:S02]  /*0e10*/  @P2 IMAD.MOV.U32 R26, RZ, RZ, R11 ;  /* 0x000000ffff1a2224 */ /* 0x000fe400078e000b */
[----:B------:R-:W-:Y:S01]  /*0e20*/  @P1 IMAD.MOV.U32 R26, RZ, RZ, R12 ;  /* 0x000000ffff1a1224 */ /* 0x000fe200078e000c */
[----:B------:R-:W-:Y:S01]  /*0e30*/  SHF.L.W.U32.HI R16, R24, R17, R16 ;  /* 0x0000001118107219 */ /* 0x000fe20000010e10 */
[----:B------:R-:W-:-:S04]  /*0e40*/  @P0 IMAD.MOV.U32 R26, RZ, RZ, R13 ;  /* 0x000000ffff1a0224 */ /* 0x000fc800078e000d */
[----:B------:R-:W-:-:S05]  /*0e50*/  @P6 IMAD.MOV.U32 R26, RZ, RZ, R25 ;  /* 0x000000ffff1a6224 */ /* 0x000fca00078e0019 */
[----:B------:R-:W-:-:S07]  /*0e60*/  SHF.L.W.U32.HI R24, R26, R17, R24 ;  /* 0x000000111a187219 */ /* 0x000fce0000010e18 */
.L_x_9:
[----:B------:R-:W-:Y:S05]  /*0e70*/  BSYNC.RECONVERGENT B2 ;  /* 0x0000000000027941 */ /* 0x000fea0003800200 */
.L_x_8:
[C-C-:B------:R-:W-:Y:S01]  /*0e80*/  SHF.L.W.U32.HI R17, R24.reuse, 0x2, R16.reuse ;  /* 0x0000000218117819 */ /* 0x140fe20000010e10 */
[----:B------:R-:W-:Y:S01]  /*0e90*/  UMOV UR4, 0x54442d19 ;  /* 0x54442d1900047882 */ /* 0x000fe20000000000 */
[----:B------:R-:W-:Y:S01]  /*0ea0*/  SHF.R.U32.HI R26, RZ, 0x1e, R16 ;  /* 0x0000001eff1a7819 */ /* 0x000fe20000011610 */
[----:B------:R-:W-:Y:S01]  /*0eb0*/  IMAD.SHL.U32 R16, R24, 0x4, RZ ;  /* 0x0000000418107824 */ /* 0x000fe200078e00ff */
[C---:B------:R-:W-:Y:S01]  /*0ec0*/  LOP3.LUT R25, R17.reuse, R4, RZ, 0x3c, !PT ;  /* 0x0000000411197212 */ /* 0x040fe200078e3cff */
[----:B------:R-:W-:Y:S01]  /*0ed0*/  UMOV UR5, 0x3bf921fb ;  /* 0x3bf921fb00057882 */ /* 0x000fe20000000000 */
[----:B------:R-:W-:Y:S02]  /*0ee0*/  LEA.HI R26, R17, R26, RZ, 0x1 ;  /* 0x0000001a111a7211 */ /* 0x000fe400078f08ff */
[----:B------:R-:W-:Y:S02]  /*0ef0*/  ISETP.GE.AND P1, PT, R25, RZ, PT ;  /* 0x000000ff1900720c */ /* 0x000fe40003f26270 */
[----:B------:R-:W-:-:S02]  /*0f00*/  SHF.R.S32.HI R25, RZ, 0x1f, R17 ;  /* 0x0000001fff197819 */ /* 0x000fc40000011411 */
[----:B------:R-:W-:Y:S02]  /*0f10*/  ISETP.GE.AND P0, PT, R4, RZ, PT ;  /* 0x000000ff0400720c */ /* 0x000fe40003f06270 */
[C---:B------:R-:W-:Y:S02]  /*0f20*/  LOP3.LUT R17, R25.reuse, R17, RZ, 0x3c, !PT ;  /* 0x0000001119117212 */ /* 0x040fe400078e3cff */
[----:B------:R-:W-:-:S06]  /*0f30*/  LOP3.LUT R16, R25, R16, RZ, 0x3c, !PT ;  /* 0x0000001019107212 */ /* 0x000fcc00078e3cff */
[----:B------:R-:W0:Y:S02]  /*0f40*/  I2F.F64.S64 R16, R16 ;  /* 0x0000001000107312 */ /* 0x000e240000301c00 */
[----:B0-----:R-:W-:Y:S01]  /*0f50*/  DMUL R24, R16, UR4 ;  /* 0x0000000410187c28 */ /* 0x001fe20008000000 */
[----:B------:R-:W-:-:S05]  /*0f60*/  IADD3 R16, PT, PT, -R26, RZ, RZ ;  /* 0x000000ff1a107210 */ /* 0x000fca0007ffe1ff */
[----:B------:R-:W-:-:S04]  /*0f70*/  @!P0 IMAD.MOV.U32 R26, RZ, RZ, R16 ;  /* 0x000000ffff1a8224 */ /* 0x000fc800078e0010 */
[----:B------:R-:W0:Y:S02]  /*0f80*/  F2F.F32.F64 R24, R24 ;  /* 0x0000001800187310 */ /* 0x000e240000301000 */
[----:B0-----:R-:W-:-:S07]  /*0f90*/  FSEL R16, -R24, R24, !P1 ;  /* 0x0000001818107208 */ /* 0x001fce0004800100 */
.L_x_6:
[----:B------:R-:W-:Y:S05]  /*0fa0*/  BSYNC.RECONVERGENT B1 ;  /* 0x0000000000017941 */ /* 0x000fea0003800200 */
.L_x_5:
[C---:B------:R-:W-:Y:S02]  /*0fb0*/  LOP3.LUT R17, R26.reuse, 0x1, RZ, 0xc0, !PT ;  /* 0x000000011a117812 */ /* 0x040fe400078ec0ff */
[----:B------:R-:W-:Y:S02]  /*0fc0*/  LOP3.LUT P1, RZ, R26, 0x2, RZ, 0xc0, !PT ;  /* 0x000000021aff7812 */ /* 0x000fe4000782c0ff */
[----:B------:R-:W-:Y:S01]  /*0fd0*/  ISETP.NE.U32.AND P0, PT, R17, 0x1, PT ;  /* 0x000000011100780c */ /* 0x000fe20003f05070 */
[C---:B------:R-:W-:Y:S01]  /*0fe0*/  FMUL R17, R16.reuse, R16 ;  /* 0x0000001010117220 */ /* 0x040fe20000400000 */
[----:B------:R-:W-:Y:S02]  /*0ff0*/  ISETP.NE.AND P2, PT, R27, RZ, PT ;  /* 0x000000ff1b00720c */ /* 0x000fe40003f45270 */
[----:B------:R-:W-:Y:S01]  /*1000*/  FSEL R25, R19, 0.0083327032625675201416, !P0 ;  /* 0x3c0885e413197808 */ /* 0x000fe20004000000 */
[----:B------:R-:W-:Y:S01]  /*1010*/  FFMA R24, R17, R18, -0.0013887860113754868507 ;  /* 0xbab607ed11187423 */ /* 0x000fe20000000012 */
[----:B------:R-:W-:-:S04]  /*1020*/  FSEL R16, R16, 1, P0 ;  /* 0x3f80000010107808 */ /* 0x000fc80000000000 */
[----:B------:R-:W-:-:S05]  /*1030*/  FSEL R24, R24, -0.00019574658654164522886, !P0 ;  /* 0xb94d415318187808 */ /* 0x000fca0004000000 */
[----:B------:R-:W-:Y:S01]  /*1040*/  FFMA R24, R17, R24, R25 ;  /* 0x0000001811187223 */ /* 0x000fe20000000019 */
[----:B------:R-:W-:-:S05]  /*1050*/  FSEL R25, -R20, -0.16666662693023681641, !P0 ;  /* 0xbe2aaaa814197808 */ /* 0x000fca0004000100 */
[C---:B------:R-:W-:Y:S01]  /*1060*/  FFMA R24, R17.reuse, R24, R25 ;  /* 0x0000001811187223 */ /* 0x040fe20000000019 */
[----:B------:R-:W-:-:S04]  /*1070*/  FFMA R17, R17, R16, RZ ;  /* 0x0000001011117223 */ /* 0x000fc800000000ff */
[----:B------:R-:W-:-:S04]  /*1080*/  FFMA R16, R17, R24, R16 ;  /* 0x0000001811107223 */ /* 0x000fc80000000010 */
[----:B------:R-:W-:-:S04]  /*1090*/  @P1 FADD R16, RZ, -R16 ;  /* 0x80000010ff101221 */ /* 0x000fc80000000000 */
[----:B------:R-:W-:Y:S01]  /*10a0*/  FMUL R21, R21, R16 ;  /* 0x0000001015157220 */ /* 0x000fe20000400000 */
[----:B------:R-:W-:Y:S06]  /*10b0*/  @!P2 BRA `(.L_x_10) ;  /* 0x000000040064a947 */ /* 0x000fec0003800000 */
[----:B------:R-:W-:-:S13]  /*10c0*/  FSETP.NEU.AND P0, PT, |R5|, +INF , PT ;  /* 0x7f8000000500780b */ /* 0x000fda0003f0d200 */
[----:B------:R-:W-:Y:S01]  /*10d0*/  @!P0 FMUL R6, RZ, R5 ;  /* 0x00000005ff068220 */ /* 0x000fe20000400000 */
[----:B------:R-:W-:Y:S01]  /*10e0*/  @!P0 IMAD.MOV.U32 R7, RZ, RZ, RZ ;  /* 0x000000ffff078224 */ /* 0x000fe200078e00ff */
[----:B------:R-:W-:Y:S06]  /*10f0*/  @!P0 BRA `(.L_x_10) ;  /* 0x0000000400548947 */ /* 0x000fec0003800000 */
[----:B------:R-:W-:Y:S02]  /*1100*/  IMAD.SHL.U32 R16, R5, 0x100, RZ ;  /* 0x0000010005107824 */ /* 0x000fe400078e00ff */
[----:B------:R-:W-:Y:S02]  /*1110*/  IMAD.MOV.U32 R27, RZ, RZ, RZ ;  /* 0x000000ffff1b7224 */ /* 0x000fe400078e00ff */
[----:B------:R-:W-:Y:S01]  /*1120*/  IMAD.MOV.U32 R25, RZ, RZ, RZ ;  /* 0x000000ffff197224 */ /* 0x000fe200078e00ff */
[----:B------:R-:W-:Y:S01]  /*1130*/  LOP3.LUT R16, R16, 0x80000000, RZ, 0xfc, !PT ;  /* 0x8000000010107812 */ /* 0x000fe200078efcff */
[----:B------:R-:W-:-:S07]  /*1140*/  IMAD.MOV.U32 R17, RZ, RZ, RZ ;  /* 0x000000ffff117224 */ /* 0x000fce00078e00ff */
.L_x_11:
[----:B------:R-:W0:Y:S02]  /*1150*/  LDC.64 R6, c[0x4][RZ] ;  /* 0x01000000ff067b82 */ /* 0x000e240000000a00 */
[----:B0-----:R-:W-:-:S06]  /*1160*/  IMAD.WIDE.U32 R6, R17, 0x4, R6 ;  /* 0x0000000411067825 */ /* 0x001fcc00078e0006 */
[----:B------:R-:W2:Y:S01]  /*1170*/  LDG.E.CONSTANT R7, desc[UR6][R6.64] ;  /* 0x0000000606077981 */ /* 0x000ea2000c1e9900 */
[C---:B------:R-:W-:Y:S02]  /*1180*/  IMAD.SHL.U32 R24, R17.reuse, 0x4, RZ ;  /* 0x0000000411187824 */ /* 0x040fe400078e00ff */
[----:B------:R-:W-:-:S03]  /*1190*/  VIADD R17, R17, 0x1 ;  /* 0x0000000111117836 */ /* 0x000fc60000000000 */
[C---:B------:R-:W-:Y:S02]  /*11a0*/  ISETP.EQ.AND P5, PT, R24.reuse, RZ, PT ;  /* 0x000000ff1800720c */ /* 0x040fe40003fa2270 */
[C---:B------:R-:W-:Y:S02]  /*11b0*/  ISETP.EQ.AND P1, PT, R24.reuse, 0x8, PT ;  /* 0x000000081800780c */ /* 0x040fe40003f22270 */
[C---:B------:R-:W-:Y:S02]  /*11c0*/  ISETP.EQ.AND P2, PT, R24.reuse, 0xc, PT ;  /* 0x0000000c1800780c */ /* 0x040fe40003f42270 */
[C---:B------:R-:W-:Y:S02]  /*11d0*/  ISETP.EQ.AND P3, PT, R24.reuse, 0x10, PT ;  /* 0x000000101800780c */ /* 0x040fe40003f62270 */
[----:B------:R-:W-:Y:S01]  /*11e0*/  ISETP.EQ.AND P4, PT, R24, 0x14, PT ;  /* 0x000000141800780c */ /* 0x000fe20003f82270 */
[----:B--2---:R-:W-:-:S03]  /*11f0*/  IMAD.WIDE.U32 R6, R7, R16, RZ ;  /* 0x0000001007067225 */ /* 0x004fc600078e00ff */
[----:B------:R-:W-:-:S04]  /*1200*/  IADD3 R26, P0, PT, R6, R27, RZ ;  /* 0x0000001b061a7210 */ /* 0x000fc80007f1e0ff */
[----:B------:R-:W-:Y:S01]  /*1210*/  IADD3.X R27, PT, PT, R7, R25, RZ, P0, !PT ;  /* 0x00000019071b7210 */ /* 0x000fe200007fe4ff */
[--C-:B------:R-:W-:Y:S01]  /*1220*/  @P5 IMAD.MOV.U32 R8, RZ, RZ, R26.reuse ;  /* 0x000000ffff085224 */ /* 0x100fe200078e001a */
[----:B------:R-:W-:Y:S01]  /*1230*/  ISETP.NE.AND P5, PT, R17, 0x6, PT ;  /* 0x000000061100780c */ /* 0x000fe20003fa5270 */
[--C-:B------:R-:W-:Y:S01]  /*1240*/  @P1 IMAD.MOV.U32 R10, RZ, RZ, R26.reuse ;  /* 0x000000ffff0a1224 */ /* 0x100fe200078e001a */
[----:B------:R-:W-:Y:S01]  /*1250*/  ISETP.EQ.AND P0, PT, R24, 0x4, PT ;  /* 0x000000041800780c */ /* 0x000fe20003f02270 */
[--C-:B------:R-:W-:Y:S01]  /*1260*/  @P2 IMAD.MOV.U32 R11, RZ, RZ, R26.reuse ;  /* 0x000000ffff0b2224 */ /* 0x100fe200078e001a */
[----:B------:R-:W-:Y:S01]  /*1270*/  @P3 MOV R12, R26 ;  /* 0x0000001a000c3202 */ /* 0x000fe20000000f00 */
[----:B------:R-:W-:-:S10]  /*1280*/  @P4 IMAD.MOV.U32 R13, RZ, RZ, R26 ;  /* 0x000000ffff0d4224 */ /* 0x000fd400078e001a */
[----:B------:R-:W-:Y:S01]  /*1290*/  @P0 IMAD.MOV.U32 R9, RZ, RZ, R26 ;  /* 0x000000ffff090224 */ /* 0x000fe200078e001a */
[----:B------:R-:W-:Y:S06]  /*12a0*/  @P5 BRA `(.L_x_11) ;  /* 0xfffffffc00a85947 */ /* 0x000fec000383ffff */
        /* <DEDUP_REMOVED lines=14> */
[----:B------:R-:W-:Y:S02]  /*1390*/  @P1 IMAD.MOV.U32 R16, RZ, RZ, R8 ;  /* 0x000000ffff101224 */ /* 0x000fe400078e0008 */
[----:B------:R-:W-:Y:S01]  /*13a0*/  @P1 IMAD.MOV.U32 R6, RZ, RZ, R9 ;  /* 0x000000ffff061224 */ /* 0x000fe200078e0009 */
[----:B------:R-:W-:Y:S01]  /*13b0*/  ISETP.EQ.AND P1, PT, R17, RZ, PT ;  /* 0x000000ff1100720c */ /* 0x000fe20003f22270 */
[--C-:B------:R-:W-:Y:S01]  /*13c0*/  @P5 IMAD.MOV.U32 R6, RZ, RZ, R10.reuse ;  /* 0x000000ffff065224 */ /* 0x100fe200078e000a */
[----:B------:R-:W-:Y:S01]  /*13d0*/  @P5 MOV R16, R9 ;  /* 0x0000000900105202 */ /* 0x000fe20000000f00 */
[----:B------:R-:W-:Y:S02]  /*13e0*/  @P4 IMAD.MOV.U32 R16, RZ, RZ, R10 ;  /* 0x000000ffff104224 */ /* 0x000fe400078e000a */
[----:B------:R-:W-:-:S02]  /*13f0*/  @P4 IMAD.MOV.U32 R6, RZ, RZ, R11 ;  /* 0x000000ffff064224 */ /* 0x000fc400078e000b */
[----:B------:R-:W-:Y:S02]  /*1400*/  @P3 IMAD.MOV.U32 R16, RZ, RZ, R11 ;  /* 0x000000ffff103224 */ /* 0x000fe400078e000b */
[--C-:B------:R-:W-:Y:S01]  /*1410*/  @P3 IMAD.MOV.U32 R6, RZ, RZ, R12.reuse ;  /* 0x000000ffff063224 */ /* 0x100fe200078e000c */
[----:B------:R-:W-:Y:S01]  /*1420*/  @P2 MOV R6, R13 ;  /* 0x0000000d00062202 */ /* 0x000fe20000000f00 */
[----:B------:R-:W-:Y:S02]  /*1430*/  @P2 IMAD.MOV.U32 R16, RZ, RZ, R12 ;  /* 0x000000ffff102224 */ /* 0x000fe400078e000c */
[----:B------:R-:W-:Y:S02]  /*1440*/  @P1 IMAD.MOV.U32 R16, RZ, RZ, R13 ;  /* 0x000000ffff101224 */ /* 0x000fe400078e000d */
[--C-:B------:R-:W-:Y:S02]  /*1450*/  @P1 IMAD.MOV.U32 R6, RZ, RZ, R27.reuse ;  /* 0x000000ffff061224 */ /* 0x100fe400078e001b */
[----:B------:R-:W-:Y:S01]  /*1460*/  @P0 IMAD.MOV.U32 R16, RZ, RZ, R27 ;  /* 0x000000ffff100224 */ /* 0x000fe200078e001b */
[----:B------:R-:W-:Y:S06]  /*1470*/  @!P6 BRA `(.L_x_12) ;  /* 0x00000000002ce947 */ /* 0x000fec0003800000 */
[----:B------:R-:W-:Y:S01]  /*1480*/  ISETP.EQ.AND P6, PT, R17, 0x8, PT ;  /* 0x000000081100780c */ /* 0x000fe20003fc2270 */
[----:B------:R-:W-:Y:S01]  /*1490*/  @P5 IMAD.MOV.U32 R17, RZ, RZ, R8 ;  /* 0x000000ffff115224 */ /* 0x000fe200078e0008 */
[----:B------:R-:W-:Y:S01]  /*14a0*/  LOP3.LUT R7, R7, 0x1f, RZ, 0xc0, !PT ;  /* 0x0000001f07077812 */ /* 0x000fe200078ec0ff */
[----:B------:R-:W-:Y:S02]  /*14b0*/  @P4 IMAD.MOV.U32 R17, RZ, RZ, R9 ;  /* 0x000000ffff114224 */ /* 0x000fe400078e0009 */
[----:B------:R-:W-:Y:S01]  /*14c0*/  @P3 IMAD.MOV.U32 R17, RZ, RZ, R10 ;  /* 0x000000ffff113224 */ /* 0x000fe200078e000a */
[----:B------:R-:W-:Y:S01]  /*14d0*/  @P2 MOV R17, R11 ;  /* 0x0000000b00112202 */ /* 0x000fe20000000f00 */
[----:B------:R-:W-:Y:S01]  /*14e0*/  @P1 IMAD.MOV.U32 R17, RZ, RZ, R12 ;  /* 0x000000ffff111224 */ /* 0x000fe200078e000c */
[----:B------:R-:W-:Y:S01]  /*14f0*/  SHF.L.W.U32.HI R6, R16, R7, R6 ;  /* 0x0000000710067219 */ /* 0x000fe20000010e06 */
[----:B------:R-:W-:-:S04]  /*1500*/  @P0 IMAD.MOV.U32 R17, RZ, RZ, R13 ;  /* 0x000000ffff110224 */ /* 0x000fc800078e000d */
[----:B------:R-:W-:-:S05]  /*1510*/  @P6 IMAD.MOV.U32 R17, RZ, RZ, R27 ;  /* 0x000000ffff116224 */ /* 0x000fca00078e001b */
[----:B------:R-:W-:-:S07]  /*1520*/  SHF.L.W.U32.HI R16, R17, R7, R16 ;  /* 0x0000000711107219 */ /* 0x000fce0000010e10 */
.L_x_12:
[C---:B------:R-:W-:Y:S01]  /*1530*/  SHF.L.W.U32.HI R26, R16.reuse, 0x2, R6 ;  /* 0x00000002101a7819 */ /* 0x040fe20000010e06 */
[----:B------:R-:W-:Y:S01]  /*1540*/  IMAD.SHL.U32 R16, R16, 0x4, RZ ;  /* 0x0000000410107824 */ /* 0x000fe200078e00ff */
[----:B------:R-:W-:Y:S01]  /*1550*/  UMOV UR4, 0x54442d19 ;  /* 0x54442d1900047882 */ /* 0x000fe20000000000 */
[----:B------:R-:W-:Y:S01]  /*1560*/  UMOV UR5, 0x3bf921fb ;  /* 0x3bf921fb00057882 */ /* 0x000fe20000000000 */
[----:B------:R-:W-:Y:S02]  /*1570*/  SHF.R.S32.HI R7, RZ, 0x1f, R26 ;  /* 0x0000001fff077819 */ /* 0x000fe4000001141a */
[----:B------:R-:W-:Y:S02]  /*1580*/  ISETP.GE.AND P1, PT, R5, RZ, PT ;  /* 0x000000ff0500720c */ /* 0x000fe40003f26270 */
[C---:B------:R-:W-:Y:S02]  /*1590*/  LOP3.LUT R16, R7.reuse, R16, RZ, 0x3c, !PT ;  /* 0x0000001007107212 */ /* 0x040fe400078e3cff */
[----:B------:R-:W-:-:S02]  /*15a0*/  LOP3.LUT R17, R7, R26, RZ, 0x3c, !PT ;  /* 0x0000001a07117212 */ /* 0x000fc400078e3cff */
[----:B------:R-:W-:Y:S02]  /*15b0*/  SHF.R.U32.HI R7, RZ, 0x1e, R6 ;  /* 0x0000001eff077819 */ /* 0x000fe40000011606 */
[C---:B------:R-:W-:Y:S02]  /*15c0*/  LOP3.LUT R5, R26.reuse, R5, RZ, 0x3c, !PT ;  /* 0x000000051a057212 */ /* 0x040fe400078e3cff */
[----:B------:R-:W0:Y:S01]  /*15d0*/  I2F.F64.S64 R16, R16 ;  /* 0x0000001000107312 */ /* 0x000e220000301c00 */
[----:B------:R-:W-:Y:S02]  /*15e0*/  LEA.HI R7, R26, R7, RZ, 0x1 ;  /* 0x000000071a077211 */ /* 0x000fe400078f08ff */
[----:B------:R-:W-:-:S03]  /*15f0*/  ISETP.GE.AND P0, PT, R5, RZ, PT ;  /* 0x000000ff0500720c */ /* 0x000fc60003f06270 */
[----:B------:R-:W-:-:S04]  /*1600*/  IMAD.MOV R5, RZ, RZ, -R7 ;  /* 0x000000ffff057224 */ /* 0x000fc800078e0a07 */
[----:B------:R-:W-:Y:S01]  /*1610*/  @!P1 IMAD.MOV.U32 R7, RZ, RZ, R5 ;  /* 0x000000ffff079224 */ /* 0x000fe200078e0005 */
[----:B0-----:R-:W-:-:S10]  /*1620*/  DMUL R24, R16, UR4 ;  /* 0x0000000410187c28 */ /* 0x001fd40008000000 */
[----:B------:R-:W0:Y:S02]  /*1630*/  F2F.F32.F64 R24, R24 ;  /* 0x0000001800187310 */ /* 0x000e240000301000 */
[----:B0-----:R-:W-:-:S07]  /*1640*/  FSEL R6, -R24, R24, !P0 ;  /* 0x0000001818067208 */ /* 0x001fce0004000100 */
.L_x_10:
[----:B------:R-:W-:Y:S01]  /*1650*/  FMUL R16, R6, R6 ;  /* 0x0000000606107220 */ /* 0x000fe20000400000 */
[C---:B------:R-:W-:Y:S01]  /*1660*/  LOP3.LUT R17, R7.reuse, 0x1, RZ, 0xc0, !PT ;  /* 0x0000000107117812 */ /* 0x040fe200078ec0ff */
[----:B------:R-:W-:Y:S01]  /*1670*/  BSSY.RECONVERGENT B1, `(.L_x_13) ;  /* 0x000006b000017945 */ /* 0x000fe20003800200 */
[----:B------:R-:W-:Y:S01]  /*1680*/  IADD3 R7, PT, PT, R7, 0x1, RZ ;  /* 0x0000000107077810 */ /* 0x000fe20007ffe0ff */
[----:B------:R-:W-:Y:S01]  /*1690*/  FFMA R5, R16, R18, -0.0013887860113754868507 ;  /* 0xbab607ed10057423 */ /* 0x000fe20000000012 */
[----:B------:R-:W-:Y:S02]  /*16a0*/  ISETP.NE.U32.AND P0, PT, R17, 0x1, PT ;  /* 0x000000011100780c */ /* 0x000fe40003f05070 */
[----:B------:R-:W-:Y:S02]  /*16b0*/  FSETP.GE.AND P2, PT, |R4|, 105615, PT ;  /* 0x47ce47800400780b */ /* 0x000fe40003f46200 */
[----:B------:R-:W-:Y:S02]  /*16c0*/  FSEL R5, R5, -0.00019574658654164522886, P0 ;  /* 0xb94d415305057808 */ /* 0x000fe40000000000 */
[----:B------:R-:W-:-:S02]  /*16d0*/  FSEL R17, R19, 0.0083327032625675201416, P0 ;  /* 0x3c0885e413117808 */ /* 0x000fc40000000000 */
[----:B------:R-:W-:Y:S02]  /*16e0*/  FSEL R24, -R20, -0.16666662693023681641, P0 ;  /* 0xbe2aaaa814187808 */ /* 0x000fe40000000100 */
[----:B------:R-:W-:Y:S01]  /*16f0*/  LOP3.LUT P1, RZ, R7, 0x2, RZ, 0xc0, !PT ;  /* 0x0000000207ff7812 */ /* 0x000fe2000782c0ff */
[----:B------:R-:W-:Y:S01]  /*1700*/  FFMA R17, R16, R5, R17 ;  /* 0x0000000510117223 */ /* 0x000fe20000000011 */
[----:B------:R-:W-:-:S03]  /*1710*/  FSEL R5, R6, 1, !P0 ;  /* 0x3f80000006057808 */ /* 0x000fc60004000000 */
[C---:B------:R-:W-:Y:S02]  /*1720*/  FFMA R17, R16.reuse, R17, R24 ;  /* 0x0000001110117223 */ /* 0x040fe40000000018 */
[----:B------:R-:W-:-:S04]  /*1730*/  FFMA R16, R16, R5, RZ ;  /* 0x0000000510107223 */ /* 0x000fc800000000ff */
[----:B------:R-:W-:-:S04]  /*1740*/  FFMA R5, R16, R17, R5 ;  /* 0x0000001110057223 */ /* 0x000fc80000000005 */
[----:B------:R-:W-:Y:S01]  /*1750*/  @P1 FADD R5, RZ, -R5 ;  /* 0x80000005ff051221 */ /* 0x000fe20000000000 */
[----:B------:R-:W-:Y:S06]  /*1760*/  @!P2 BRA `(.L_x_14) ;  /* 0x00000004006ca947 */ /* 0x000fec0003800000 */
[----:B------:R-:W-:-:S13]  /*1770*/  FSETP.NEU.AND P0, PT, |R4|, +INF , PT ;  /* 0x7f8000000400780b */ /* 0x000fda0003f0d200 */
[----:B------:R-:W-:Y:S01]  /*1780*/  @!P0 FMUL R22, RZ, R4 ;  /* 0x00000004ff168220 */ /* 0x000fe20000400000 */
[----:B------:R-:W-:Y:S01]  /*1790*/  @!P0 IMAD.MOV.U32 R23, RZ, RZ, RZ ;  /* 0x000000ffff178224 */ /* 0x000fe200078e00ff */
[----:B------:R-:W-:Y:S06]  /*17a0*/  @!P0 BRA `(.L_x_14) ;  /* 0x00000004005c8947 */ /* 0x000fec0003800000 */
[----:B------:R-:W-:Y:S01]  /*17b0*/  IMAD.SHL.U32 R22, R4, 0x100, RZ ;  /* 0x0000010004167824 */ /* 0x000fe200078e00ff */
[----:B------:R-:W-:Y:S01]  /*17c0*/  UMOV UR4, URZ ;  /* 0x000000ff00047c82 */ /* 0x000fe20008000000 */
[----:B------:R-:W-:Y:S02]  /*17d0*/  IMAD.MOV.U32 R23, RZ, RZ, RZ ;  /* 0x000000ffff177224 */ /* 0x000fe400078e00ff */
[----:B------:R-:W-:Y:S01]  /*17e0*/  IMAD.MOV.U32 R25, RZ, RZ, RZ ;  /* 0x000000ffff197224 */ /* 0x000fe200078e00ff */
[----:B------:R-:W-:-:S07]  /*17f0*/  LOP3.LUT R22, R22, 0x80000000, RZ, 0xfc, !PT ;  /* 0x8000000016167812 */ /* 0x000fce00078efcff */
.L_x_15:
[----:B------:R-:W0:Y:S02]  /*1800*/  LDC.64 R6, c[0x4][RZ] ;  /* 0x01000000ff067b82 */ /* 0x000e240000000a00 */
[----:B0-----:R-:W-:-:S05]  /*1810*/  IMAD.WIDE.U32 R16, R25, 0x4, R6 ;  /* 0x0000000419107825 */ /* 0x001fca00078e0006 */
[----:B------:R-:W2:Y:S01]  /*1820*/  LDG.E.CONSTANT R7, desc[UR6][R16.64] ;  /* 0x0000000610077981 */ /* 0x000ea2000c1e9900 */
[C---:B------:R-:W-:Y:S02]  /*1830*/  IMAD.SHL.U32 R24, R25.reuse, 0x4, RZ ;  /* 0x0000000419187824 */ /* 0x040fe400078e00ff */
[----:B------:R-:W-:-:S03]  /*1840*/  VIADD R25, R25, 0x1 ;  /* 0x0000000119197836 */ /* 0x000fc60000000000 */
[C---:B------:R-:W-:Y:S02]  /*1850*/  ISETP.EQ.AND P0, PT, R24.reuse, RZ, PT ;  /* 0x000000ff1800720c */ /* 0x040fe40003f02270 */
[C---:B------:R-:W-:Y:S02]  /*1860*/  ISETP.EQ.AND P5, PT, R24.reuse, 0x4, PT ;  /* 0x000000041800780c */ /* 0x040fe40003fa2270 */
[C---:B------:R-:W-:Y:S02]  /*1870*/  ISETP.EQ.AND P4, PT, R24.reuse, 0x8, PT ;  /* 0x000000081800780c */ /* 0x040fe40003f82270 */
[C---:B------:R-:W-:Y:S02]  /*1880*/  ISETP.EQ.AND P3, PT, R24.reuse, 0xc, PT ;  /* 0x0000000c1800780c */ /* 0x040fe40003f62270 */
[C---:B------:R-:W-:Y:S02]  /*1890*/  ISETP.EQ.AND P2, PT, R24.reuse, 0x10, PT ;  /* 0x000000101800780c */ /* 0x040fe40003f42270 */
[----:B------:R-:W-:Y:S01]  /*18a0*/  ISETP.EQ.AND P1, PT, R24, 0x14, PT ;  /* 0x000000141800780c */ /* 0x000fe20003f22270 */
[----:B--2---:R-:W-:-:S03]  /*18b0*/  IMAD.WIDE.U32 R6, R7, R22, RZ ;  /* 0x0000001607067225 */ /* 0x004fc600078e00ff */
[----:B------:R-:W-:-:S04]  /*18c0*/  IADD3 R6, P6, PT, R6, R23, RZ ;  /* 0x0000001706067210 */ /* 0x000fc80007fde0ff */
[----:B------:R-:W-:Y:S01]  /*18d0*/  IADD3.X R23, PT, PT, R7, UR4, RZ, P6, !PT ;  /* 0x0000000407177c10 */ /* 0x000fe2000b7fe4ff */
[--C-:B------:R-:W-:Y:S01]  /*18e0*/  @P5 IMAD.MOV.U32 R9, RZ, RZ, R6.reuse ;  /* 0x000000ffff095224 */ /* 0x100fe200078e0006 */
[----:B------:R-:W-:Y:S01]  /*18f0*/  ISETP.NE.AND P6, PT, R25, 0x6, PT ;  /* 0x000000061900780c */ /* 0x000fe20003fc5270 */
[--C-:B------:R-:W-:Y:S01]  /*1900*/  @P4 IMAD.MOV.U32 R10, RZ, RZ, R6.reuse ;  /* 0x000000ffff0a4224 */ /* 0x100fe200078e0006 */
[----:B------:R-:W-:Y:S01]  /*1910*/  @P0 MOV R8, R6 ;  /* 0x0000000600080202 */ /* 0x000fe20000000f00 */
[--C-:B------:R-:W-:Y:S02]  /*1920*/  @P3 IMAD.MOV.U32 R11, RZ, RZ, R6.reuse ;  /* 0x000000ffff0b3224 */ /* 0x100fe400078e0006 */
[--C-:B------:R-:W-:Y:S02]  /*1930*/  @P2 IMAD.MOV.U32 R12, RZ, RZ, R6.reuse ;  /* 0x000000ffff0c2224 */ /* 0x100fe400078e0006 */
[----:B------:R-:W-:-:S06]  /*1940*/  @P1 IMAD.MOV.U32 R13, RZ, RZ, R6 ;  /* 0x000000ffff0d1224 */ /* 0x000fcc00078e0006 */
[----:B------:R-:W-:Y:S05]  /*1950*/  @P6 BRA `(.L_x_15) ;  /* 0xfffffffc00a86947 */ /* 0x000fea000383ffff */
[----:B------:R-:W-:Y:S01]  /*1960*/  SHF.R.U32.HI R6, RZ, 0x17, R4 ;  /* 0x00000017ff067819 */ /* 0x000fe20000011604 */
[----:B------:R-:W-:Y:S03]  /*1970*/  BSSY.RECONVERGENT B2, `(.L_x_16) ;  /* 0x0000028000027945 */ /* 0x000fe60003800200 */
[C---:B------:R-:W-:Y:S02]  /*1980*/  LOP3.LUT R7, R6.reuse, 0xe0, RZ, 0xc0, !PT ;  /* 0x000000e006077812 */ /* 0x040fe400078ec0ff */
[----:B------:R-:W-:-:S03]  /*1990*/  LOP3.LUT P6, RZ, R6, 0x1f, RZ, 0xc0, !PT ;  /* 0x0000001f06ff7812 */ /* 0x000fc600078cc0ff */
[----:B------:R-:W-:-:S05]  /*19a0*/  VIADD R7, R7, 0xffffff80 ;  /* 0xffffff8007077836 */ /* 0x000fca0000000000 */
[----:B------:R-:W-:-:S04]  /*19b0*/  SHF.R.U32.HI R7, RZ, 0x5, R7 ;  /* 0x00000005ff077819 */ /* 0x000fc80000011607 */
[----:B------:R-:W-:-:S04]  /*19c0*/  LEA R17, -R7, RZ, 0x2 ;  /* 0x000000ff07117211 */ /* 0x000fc800078e11ff */
[C---:B------:R-:W-:Y:S02]  /*19d0*/  ISETP.EQ.AND P3, PT, R17.reuse, -0x18, PT ;  /* 0xffffffe81100780c */ /* 0x040fe40003f62270 */
[C---:B------:R-:W-:Y:S02]  /*19e0*/  ISETP.EQ.AND P4, PT, R17.reuse, -0x14, PT ;  /* 0xffffffec1100780c */ /* 0x040fe40003f82270 */
[C---:B------:R-:W-:Y:S02]  /*19f0*/  ISETP.EQ.AND P2, PT, R17.reuse, -0x10, PT ;  /* 0xfffffff01100780c */ /* 0x040fe40003f42270 */
[C---:B------:R-:W-:Y:S02]  /*1a00*/  ISETP.EQ.AND P1, PT, R17.reuse, -0xc, PT ;  /* 0xfffffff41100780c */ /* 0x040fe40003f22270 */
[C---:B------:R-:W-:Y:S02]  /*1a10*/  ISETP.EQ.AND P0, PT, R17.reuse, -0x8, PT ;  /* 0xfffffff81100780c */ /* 0x040fe40003f02270 */
[----:B------:R-:W-:-:S03]  /*1a20*/  ISETP.EQ.AND P5, PT, R17, RZ, PT ;  /* 0x000000ff1100720c */ /* 0x000fc60003fa2270 */
[--C-:B------:R-:W-:Y:S01]  /*1a30*/  @P3 IMAD.MOV.U32 R22, RZ, RZ, R8.reuse ;  /* 0x000000ffff163224 */ /* 0x100fe200078e0008 */
[C---:B------:R-:W-:Y:S01]  /*1a40*/  ISETP.EQ.AND P3, PT, R17.reuse, -0x4, PT ;  /* 0xfffffffc1100780c */ /* 0x040fe20003f62270 */
[----:B------:R-:W-:Y:S02]  /*1a50*/  @P4 IMAD.MOV.U32 R7, RZ, RZ, R8 ;  /* 0x000000ffff074224 */ /* 0x000fe400078e0008 */
[--C-:B------:R-:W-:Y:S01]  /*1a60*/  @P4 IMAD.MOV.U32 R22, RZ, RZ, R9.reuse ;  /* 0x000000ffff164224 */ /* 0x100fe200078e0009 */
[----:B------:R-:W-:Y:S01]  /*1a70*/  ISETP.EQ.AND P4, PT, R17, 0x4, PT ;  /* 0x000000041100780c */ /* 0x000fe20003f82270 */
        /* <DEDUP_REMOVED lines=9> */
[----:B------:R-:W-:Y:S01]  /*1b10*/  @P4 MOV R7, R23 ;  /* 0x0000001700074202 */ /* 0x000fe20000000f00 */
[----:B------:R-:W-:Y:S01]  /*1b20*/  @P5 IMAD.MOV.U32 R22, RZ, RZ, R23 ;  /* 0x000000ffff165224 */ /* 0x000fe200078e0017 */
[----:B------:R-:W-:Y:S06]  /*1b30*/  @!P6 BRA `(.L_x_17) ;  /* 0x00000000002ce947 */ /* 0x000fec0003800000 */
[----:B------:R-:W-:Y:S01]  /*1b40*/  @P2 IMAD.MOV.U32 R16, RZ, RZ, R8 ;  /* 0x000000ffff102224 */ /* 0x000fe200078e0008 */
[----:B------:R-:W-:Y:S01]  /*1b50*/  LOP3.LUT R6, R6, 0x1f, RZ, 0xc0, !PT ;  /* 0x0000001f06067812 */ /* 0x000fe200078ec0ff */
[----:B------:R-:W-:Y:S02]  /*1b60*/  @P1 IMAD.MOV.U32 R16, RZ, RZ, R9 ;  /* 0x000000ffff101224 */ /* 0x000fe400078e0009 */
[----:B------:R-:W-:Y:S01]  /*1b70*/  @P0 IMAD.MOV.U32 R16, RZ, RZ, R10 ;  /* 0x000000ffff100224 */ /* 0x000fe200078e000a */
[----:B------:R-:W-:Y:S01]  /*1b80*/  ISETP.EQ.AND P0, PT, R17, 0x8, PT ;  /* 0x000000081100780c */ /* 0x000fe20003f02270 */
[----:B------:R-:W-:Y:S01]  /*1b90*/  @P3 IMAD.MOV.U32 R16, RZ, RZ, R11 ;  /* 0x000000ffff103224 */ /* 0x000fe200078e000b */
[----:B------:R-:W-:Y:S01]  /*1ba0*/  SHF.L.W.U32.HI R22, R7, R6, R22 ;  /* 0x0000000607167219 */ /* 0x000fe20000010e16 */
[----:B------:R-:W-:Y:S02]  /*1bb0*/  @P5 IMAD.MOV.U32 R16, RZ, RZ, R12 ;  /* 0x000000ffff105224 */ /* 0x000fe400078e000c */
[----:B------:R-:W-:-:S08]  /*1bc0*/  @P4 IMAD.MOV.U32 R16, RZ, RZ, R13 ;  /* 0x000000ffff104224 */ /* 0x000fd000078e000d */
[----:B------:R-:W-:-:S04]  /*1bd0*/  @P0 MOV R16, R23 ;  /* 0x0000001700100202 */ /* 0x000fc80000000f00 */
[----:B------:R-:W-:-:S07]  /*1be0*/  SHF.L.W.U32.HI R7, R16, R6, R7 ;  /* 0x0000000610077219 */ /* 0x000fce0000010e07 */
.L_x_17:
[----:B------:R-:W-:Y:S05]  /*1bf0*/  BSYNC.RECONVERGENT B2 ;  /* 0x0000000000027941 */ /* 0x000fea0003800200 */
.L_x_16:
        /* <DEDUP_REMOVED lines=18> */
.L_x_14:
[----:B------:R-:W-:Y:S05]  /*1d20*/  BSYNC.RECONVERGENT B1 ;  /* 0x0000000000017941 */ /* 0x000fea0003800200 */
.L_x_13:
[----:B------:R-:W-:Y:S01]  /*1d30*/  FADD R6, R3, -R2 ;  /* 0x8000000203067221 */ /* 0x000fe20000000000 */
[C---:B------:R-:W-:Y:S01]  /*1d40*/  LOP3.LUT R2, R23.reuse, 0x1, RZ, 0xc0, !PT ;  /* 0x0000000117027812 */ /* 0x040fe200078ec0ff */
[----:B------:R-:W-:Y:S01]  /*1d50*/  FMUL R3, R22, R22 ;  /* 0x0000001616037220 */ /* 0x000fe20000400000 */
[----:B------:R-:W-:Y:S02]  /*1d60*/  VIADD R23, R23, 0x1 ;  /* 0x0000000117177836 */ /* 0x000fe40000000000 */
[----:B------:R-:W-:Y:S01]  /*1d70*/  FMUL R7, R6, 0.63661974668502807617 ;  /* 0x3f22f98306077820 */ /* 0x000fe20000400000 */
[----:B------:R-:W-:Y:S01]  /*1d80*/  ISETP.NE.U32.AND P0, PT, R2, 0x1, PT ;  /* 0x000000010200780c */ /* 0x000fe20003f05070 */
[----:B------:R-:W-:Y:S01]  /*1d90*/  FFMA R2, R3, R18, -0.0013887860113754868507 ;  /* 0xbab607ed03027423 */ /* 0x000fe20000000012 */
[----:B------:R-:W-:Y:S01]  /*1da0*/  BSSY.RECONVERGENT B1, `(.L_x_18) ;  /* 0x000006e000017945 */ /* 0x000fe20003800200 */
[----:B------:R-:W-:Y:S02]  /*1db0*/  LOP3.LUT P1, RZ, R23, 0x2, RZ, 0xc0, !PT ;  /* 0x0000000217ff7812 */ /* 0x000fe4000782c0ff */
[----:B------:R-:W0:Y:S01]  /*1dc0*/  F2I.NTZ R7, R7 ;  /* 0x0000000700077305 */ /* 0x000e220000203100 */
[----:B------:R-:W-:-:S02]  /*1dd0*/  FSEL R2, R2, -0.00019574658654164522886, P0 ;  /* 0xb94d415302027808 */ /* 0x000fc40000000000 */
[----:B------:R-:W-:Y:S02]  /*1de0*/  FSEL R4, R19, 0.0083327032625675201416, P0 ;  /* 0x3c0885e413047808 */ /* 0x000fe40000000000 */
[----:B------:R-:W-:-:S03]  /*1df0*/  FSEL R22, R22, 1, !P0 ;  /* 0x3f80000016167808 */ /* 0x000fc60004000000 */
[----:B------:R-:W-:Y:S01]  /*1e00*/  FFMA R2, R3, R2, R4 ;  /* 0x0000000203027223 */ /* 0x000fe20000000004 */
[----:B------:R-:W-:Y:S02]  /*1e10*/  FSEL R4, -R20, -0.16666662693023681641, P0 ;  /* 0xbe2aaaa814047808 */ /* 0x000fe40000000100 */
[----:B------:R-:W-:-:S03]  /*1e20*/  FSETP.GE.AND P0, PT, |R6|, 105615, PT ;  /* 0x47ce47800600780b */ /* 0x000fc60003f06200 */
[C---:B------:R-:W-:Y:S01]  /*1e30*/  FFMA R2, R3.reuse, R2, R4 ;  /* 0x0000000203027223 */ /* 0x040fe20000000004 */
[----:B0-----:R-:W-:Y:S01]  /*1e40*/  I2FP.F32.S32 R17, R7 ;  /* 0x0000000700117245 */ /* 0x001fe20000201400 */
[----:B------:R-:W-:-:S04]  /*1e50*/  FFMA R3, R3, R22, RZ ;  /* 0x0000001603037223 */ /* 0x000fc800000000ff */
[----:B------:R-:W-:Y:S01]  /*1e60*/  FFMA R4, R17, -1.5707962512969970703, R6 ;  /* 0xbfc90fda11047823 */ /* 0x000fe20000000006 */
[----:B------:R-:W-:-:S03]  /*1e70*/  FFMA R2, R3, R2, R22 ;  /* 0x0000000203027223 */ /* 0x000fc60000000016 */
[----:B------:R-:W-:Y:S01]  /*1e80*/  FFMA R4, R17, -7.5497894158615963534e-08, R4 ;  /* 0xb3a2216811047823 */ /* 0x000fe20000000004 */
[----:B------:R-:W-:-:S03]  /*1e90*/  @P1 FADD R2, RZ, -R2 ;  /* 0x80000002ff021221 */ /* 0x000fc60000000000 */
[----:B------:R-:W-:Y:S01]  /*1ea0*/  FFMA R17, R17, -5.3903029534742383927e-15, R4 ;  /* 0xa7c234c511117823 */ /* 0x000fe20000000004 */
[----:B------:R-:W-:Y:S01]  /*1eb0*/  FMUL R16, R5, R2 ;  /* 0x0000000205107220 */ /* 0x000fe20000400000 */
[----:B------:R-:W-:Y:S06]  /*1ec0*/  @!P0 BRA `(.L_x_19) ;  /* 0x00000004006c8947 */ /* 0x000fec0003800000 */
[----:B------:R-:W-:-:S13]  /*1ed0*/  FSETP.NEU.AND P0, PT, |R6|, +INF , PT ;  /* 0x7f8000000600780b */ /* 0x000fda0003f0d200 */
[----:B------:R-:W-:Y:S01]  /*1ee0*/  @!P0 FMUL R17, RZ, R6 ;  /* 0x00000006ff118220 */ /* 0x000fe20000400000 */
[----:B------:R-:W-:Y:S01]  /*1ef0*/  @!P0 IMAD.MOV.U32 R7, RZ, RZ, RZ ;  /* 0x000000ffff078224 */ /* 0x000fe200078e00ff */
[----:B------:R-:W-:Y:S06]  /*1f00*/  @!P0 BRA `(.L_x_19) ;  /* 0x00000004005c8947 */ /* 0x000fec0003800000 */
[----:B------:R-:W-:Y:S01]  /*1f10*/  IMAD.SHL.U32 R2, R6, 0x100, RZ ;  /* 0x0000010006027824 */ /* 0x000fe200078e00ff */
[----:B------:R-:W-:Y:S01]  /*1f20*/  MOV R7, RZ ;  /* 0x000000ff00077202 */ /* 0x000fe20000000f00 */
[----:B------:R-:W-:Y:S01]  /*1f30*/  IMAD.MOV.U32 R17, RZ, RZ, RZ ;  /* 0x000000ffff117224 */ /* 0x000fe200078e00ff */
[----:B------:R-:W-:Y:S02]  /*1f40*/  UMOV UR4, URZ ;  /* 0x000000ff00047c82 */ /* 0x000fe40008000000 */
[----:B------:R-:W-:-:S07]  /*1f50*/  LOP3.LUT R23, R2, 0x80000000, RZ, 0xfc, !PT ;  /* 0x8000000002177812 */ /* 0x000fce00078efcff */
.L_x_20:
        /* <DEDUP_REMOVED lines=37> */
[----:B------:R-:W-:Y:S01]  /*21b0*/  @P4 IMAD.MOV.U32 R3, RZ, RZ, R8 ;  /* 0x000000ffff034224 */ /* 0x000fe200078e0008 */
[----:B------:R-:W-:Y:S01]  /*21c0*/  @P4 MOV R17, R9 ;  /* 0x0000000900114202 */ /* 0x000fe20000000f00 */
[----:B------:R-:W-:Y:S01]  /*21d0*/  @P2 IMAD.MOV.U32 R3, RZ, RZ, R9 ;  /* 0x000000ffff032224 */ /* 0x000fe200078e0009 */
[----:B------:R-:W-:Y:S01]  /*21e0*/  ISETP.EQ.AND P4, PT, R5, 0x4, PT ;  /* 0x000000040500780c */ /* 0x000fe20003f82270 */
        /* <DEDUP_REMOVED lines=11> */
[----:B------:R-:W-:Y:S01]  /*22a0*/  @P2 MOV R4, R8 ;  /* 0x0000000800042202 */ /* 0x000fe20000000f00 */
[----:B------:R-:W-:Y:S01]  /*22b0*/  @P1 IMAD.MOV.U32 R4, RZ, RZ, R9 ;  /* 0x000000ffff041224 */ /* 0x000fe200078e0009 */
[----:B------:R-:W-:Y:S01]  /*22c0*/  LOP3.LUT R2, R2, 0x1f, RZ, 0xc0, !PT ;  /* 0x0000001f02027812 */ /* 0x000fe200078ec0ff */
        /* <DEDUP_REMOVED lines=8> */
.L_x_22:
[----:B------:R-:W-:Y:S05]  /*2350*/  BSYNC.RECONVERGENT B2 ;  /* 0x0000000000027941 */ /* 0x000fea0003800200 */
.L_x_21:
        /* <DEDUP_REMOVED lines=18> */
.L_x_19:
[----:B------:R-:W-:Y:S05]  /*2480*/  BSYNC.RECONVERGENT B1 ;  /* 0x0000000000017941 */ /* 0x000fea0003800200 */
.L_x_18:
[----:B------:R-:W-:Y:S01]  /*2490*/  FMUL R3, R17, R17 ;  /* 0x0000001111037220 */ /* 0x000fe20000400000 */
[C---:B------:R-:W-:Y:S01]  /*24a0*/  LOP3.LUT R2, R7.reuse, 0x1, RZ, 0xc0, !PT ;  /* 0x0000000107027812 */ /* 0x040fe200078ec0ff */
[----:B------:R-:W-:Y:S02]  /*24b0*/  VIADD R7, R7, 0x1 ;  /* 0x0000000107077836 */ /* 0x000fe40000000000 */
[----:B------:R-:W-:Y:S01]  /*24c0*/  FFMA R18, R3, R18, -0.0013887860113754868507 ;  /* 0xbab607ed03127423 */ /* 0x000fe20000000012 */
[----:B------:R-:W-:Y:S02]  /*24d0*/  ISETP.NE.U32.AND P0, PT, R2, 0x1, PT ;  /* 0x000000010200780c */ /* 0x000fe40003f05070 */
[----:B------:R-:W-:Y:S02]  /*24e0*/  LOP3.LUT P1, RZ, R7, 0x2, RZ, 0xc0, !PT ;  /* 0x0000000207ff7812 */ /* 0x000fe4000782c0ff */
[----:B------:R-:W-:Y:S02]  /*24f0*/  FSEL R4, R19, 0.0083327032625675201416, P0 ;  /* 0x3c0885e413047808 */ /* 0x000fe40000000000 */
[----:B------:R-:W-:-:S02]  /*2500*/  FSEL R18, R18, -0.00019574658654164522886, P0 ;  /* 0xb94d415312127808 */ /* 0x000fc40000000000 */
[----:B------:R-:W-:Y:S02]  /*2510*/  FSEL R2, R17, 1, !P0 ;  /* 0x3f80000011027808 */ /* 0x000fe40004000000 */
[----:B------:R-:W-:Y:S01]  /*2520*/  FSEL R7, -R20, -0.16666662693023681641, P0 ;  /* 0xbe2aaaa814077808 */ /* 0x000fe20000000100 */
[C---:B------:R-:W-:Y:S02]  /*2530*/  FFMA R4, R3.reuse, R18, R4 ;  /* 0x0000001203047223 */ /* 0x040fe40000000004 */
[C---:B------:R-:W-:Y:S02]  /*2540*/  FFMA R5, R3.reuse, R2, RZ ;  /* 0x0000000203057223 */ /* 0x040fe400000000ff */
[----:B------:R-:W-:Y:S01]  /*2550*/  FFMA R4, R3, R4, R7 ;  /* 0x0000000403047223 */ /* 0x000fe20000000007 */
[----:B------:R-:W-:-:S03]  /*2560*/  IMAD.MOV.U32 R3, RZ, RZ, 0x3f000000 ;  /* 0x3f000000ff037424 */ /* 0x000fc600078e00ff */
[----:B------:R-:W-:-:S04]  /*2570*/  FFMA R2, R5, R4, R2 ;  /* 0x0000000405027223 */ /* 0x000fc80000000002 */
[----:B------:R-:W-:-:S04]  /*2580*/  @P1 FADD R2, RZ, -R2 ;  /* 0x80000002ff021221 */ /* 0x000fc80000000000 */
[----:B------:R-:W-:-:S05]  /*2590*/  FFMA R16, R16, R2, R21 ;  /* 0x0000000210107223 */ /* 0x000fca0000000015 */
[----:B------:R-:W-:-:S04]  /*25a0*/  FMNMX R2, R16, 1, PT ;  /* 0x3f80000010027809 */ /* 0x000fc80003800000 */
[----:B------:R-:W-:-:S04]  /*25b0*/  FMNMX R2, R2, -1, !PT ;  /* 0xbf80000002027809 */ /* 0x000fc80007800000 */
[C---:B------:R-:W-:Y:S01]  /*25c0*/  FSETP.NEU.AND P1, PT, |R2|.reuse, 1, PT ;  /* 0x3f8000000200780b */ /* 0x040fe20003f2d200 */
[C---:B------:R-:W-:Y:S01]  /*25d0*/  FFMA R3, |R2|.reuse, -R3, 0.5 ;  /* 0x3f00000002037423 */ /* 0x040fe20000000a03 */
[----:B------:R-:W-:-:S03]  /*25e0*/  FSETP.GT.AND P0, PT, |R2|, 0.56000000238418579102, PT ;  /* 0x3f0f5c290200780b */ /* 0x000fc60003f04200 */
[----:B------:R-:W0:Y:S02]  /*25f0*/  MUFU.RSQ R4, R3 ;  /* 0x0000000300047308 */ /* 0x000e240000001400 */
[----:B0-----:R-:W-:Y:S01]  /*2600*/  FMUL R5, R3, R4 ;  /* 0x0000000403057220 */ /* 0x001fe20000400000 */
[----:B------:R-:W-:-:S04]  /*2610*/  FMUL R4, R4, -0.5 ;  /* 0xbf00000004047820 */ /* 0x000fc80000400000 */
[----:B------:R-:W-:-:S04]  /*2620*/  FFMA R4, R5, R4, 0.5 ;  /* 0x3f00000005047423 */ /* 0x000fc80000000004 */
[----:B------:R-:W-:-:S05]  /*2630*/  FFMA R4, R5, R4, R5 ;  /* 0x0000000405047223 */ /* 0x000fca0000000005 */
[----:B------:R-:W-:Y:S02]  /*2640*/  FSEL R5, R4, RZ, P1 ;  /* 0x000000ff04057208 */ /* 0x000fe40000800000 */
[----:B------:R-:W-:Y:S02]  /*2650*/  MOV R4, 0x3d10ecef ;  /* 0x3d10ecef00047802 */ /* 0x000fe40000000f00 */
[----:B------:R-:W-:Y:S02]  /*2660*/  FSEL R5, R5, |R2|, P0 ;  /* 0x4000000205057208 */ /* 0x000fe40000000000 */
[----:B------:R-:W-:Y:S02]  /*2670*/  FSETP.GT.AND P1, PT, R2, 0.56000000238418579102, PT ;  /* 0x3f0f5c290200780b */ /* 0x000fe40003f24000 */
[----:B------:R-:W-:-:S05]  /*2680*/  LOP3.LUT R5, R5, 0x80000000, R2, 0xb8, !PT ;  /* 0x8000000005057812 */ /* 0x000fca00078eb802 */
[----:B------:R-:W-:-:S04]  /*2690*/  FMUL R3, R5, R5 ;  /* 0x0000000505037220 */ /* 0x000fc80000400000 */
[----:B------:R-:W-:-:S04]  /*26a0*/  FFMA R4, R3, R4, 0.016980519518256187439 ;  /* 0x3c8b1abb03047423 */ /* 0x000fc80000000004 */
[----:B------:R-:W-:-:S04]  /*26b0*/  FFMA R4, R3, R4, 0.030762933194637298584 ;  /* 0x3cfc028c03047423 */ /* 0x000fc80000000004 */
[----:B------:R-:W-:-:S04]  /*26c0*/  FFMA R4, R3, R4, 0.044709417968988418579 ;  /* 0x3d37213903047423 */ /* 0x000fc80000000004 */
[----:B------:R-:W-:-:S04]  /*26d0*/  FFMA R4, R3, R4, 0.074989043176174163818 ;  /* 0x3d9993db03047423 */ /* 0x000fc80000000004 */
[----:B------:R-:W-:-:S04]  /*26e0*/  FFMA R4, R3, R4, 0.16666707396507263184 ;  /* 0x3e2aaac603047423 */ /* 0x000fc80000000004 */
[----:B------:R-:W-:Y:S01]  /*26f0*/  FMUL R4, R3, R4 ;  /* 0x0000000403047220 */ /* 0x000fe20000400000 */
[----:B------:R-:W-:-:S03]  /*2700*/  IMAD.MOV.U32 R3, RZ, RZ, 0x3fd774eb ;  /* 0x3fd774ebff037424 */ /* 0x000fc600078e00ff */
[----:B------:R-:W-:-:S05]  /*2710*/  FFMA R4, R5, R4, R5 ;  /* 0x0000000405047223 */ /* 0x000fca0000000005 */
[----:B------:R-:W-:-:S05]  /*2720*/  FSEL R2, R4, -R4, P0 ;  /* 0x8000000404027208 */ /* 0x000fca0000000000 */
[----:B------:R-:W-:-:S04]  /*2730*/  @!P1 FFMA R4, R3, 0.93318945169448852539, R2 ;  /* 0x3f6ee58103049823 */ /* 0x000fc80000000002 */
[----:B------:R-:W-:-:S04]  /*2740*/  @P0 FADD R4, R4, R4 ;  /* 0x0000000404040221 */ /* 0x000fc80000000000 */
[----:B------:R-:W-:-:S07]  /*2750*/  FMUL.M4 R16, R4, 57.295780181884765625 ;  /* 0x42652ee104107820 */ /* 0x000fce0000600000 */
.L_x_1:
[----:B------:R-:W-:Y:S05]  /*2760*/  BSYNC.RECONVERGENT B0 ;  /* 0x0000000000007941 */ /* 0x000fea0003800200 */
.L_x_0:
[----:B------:R-:W0:Y:S01]  /*2770*/  F2I.FLOOR.NTZ R5, R16 ;  /* 0x0000001000057305 */ /* 0x000e220000207100 */
[----:B------:R-:W1:Y:S01]  /*2780*/  LDC.64 R2, c[0x0][0x3a0] ;  /* 0x0000e800ff027b82 */ /* 0x000e620000000a00 */
[----:B------:R-:W-:Y:S02]  /*2790*/  IMAD.MOV.U32 R4, RZ, RZ, RZ ;  /* 0x000000ffff047224 */ /* 0x000fe400078e00ff */
[----:B------:R-:W-:Y:S02]  /*27a0*/  VIADD R0, R0, 0x1 ;  /* 0x0000000100007836 */ /* 0x000fe40000000000 */
[----:B0-----:R-:W-:-:S05]  /*27b0*/  IMAD.HI R4, R5, -0x49f49f49, R4 ;  /* 0xb60b60b705047827 */ /* 0x001fca00078e0204 */
[----:B------:R-:W-:Y:S01]  /*27c0*/  SHF.R.U32.HI R7, RZ, 0x1f, R4 ;  /* 0x0000001fff077819 */ /* 0x000fe20000011604 */
[----:B------:R-:W-:Y:S01]  /*27d0*/  BAR.SYNC.DEFER_BLOCKING 0x0 ;  /* 0x0000000000007b1d */ /* 0x000fe20000010000 */
[----:B------:R-:W-:Y:S02]  /*27e0*/  ISETP.NE.AND P0, PT, R0, 0x186a0, PT ;  /* 0x000186a00000780c */ /* 0x000fe40003f05270 */
[----:B------:R-:W-:-:S05]  /*27f0*/  LEA.HI.SX32 R7, R4, R7, 0x17 ;  /* 0x0000000704077211 */ /* 0x000fca00078fbaff */
[----:B------:R-:W-:Y:S02]  /*2800*/  IMAD R7, R7, -0x2d0, R5 ;  /* 0xfffffd3007077824 */ /* 0x000fe400078e0205 */
[----:B------:R-:W-:Y:S02]  /*2810*/  IMAD.MOV.U32 R5, RZ, RZ, 0x1 ;  /* 0x00000001ff057424 */ /* 0x000fe400078e00ff */
[----:B-1----:R-:W-:-:S05]  /*2820*/  IMAD.WIDE R2, R7, 0x4, R2 ;  /* 0x0000000407027825 */ /* 0x002fca00078e0202 */
[----:B------:R0:W-:Y:S01]  /*2830*/  REDG.E.ADD.STRONG.GPU desc[UR6][R2.64], R5 ;  /* 0x000000050200798e */ /* 0x0001e2000c12e106 */
[----:B------:R-:W-:Y:S05]  /*2840*/  @P0 BRA `(.L_x_23) ;  /* 0xffffffd800200947 */ /* 0x000fea000383ffff */
[----:B------:R-:W-:Y:S05]  /*2850*/  EXIT ;  /* 0x000000000000794d */ /* 0x000fea0003800000 */
.L_x_24:
[----:B------:R-:W-:-:S00]  /*2860*/  BRA `(.L_x_24) ;  /* 0xfffffffc00fc7947 */ /* 0x000fc0000383ffff */
[----:B------:R-:W-:-:S00]  /*2870*/  NOP ;  /* 0x0000000000007918 */ /* 0x000fc00000000000 */
        /* <DEDUP_REMOVED lines=8> */
.L_x_25:


//--------------------- .nv.global.init           --------------------------
	.section	.nv.global.init,"aw",@progbits
	.align	4
.nv.global.init:
	.type		__cudart_i2opi_f,@object
	.size		__cudart_i2opi_f,(.L_0 - __cudart_i2opi_f)
__cudart_i2opi_f:
        /*0000*/ 	.byte	0x41, 0x90, 0x43, 0x3c, 0x99, 0x95, 0x62, 0xdb, 0xc0, 0xdd, 0x34, 0xf5, 0xd1, 0x57, 0x27, 0xfc
        /*0010*/ 	.byte	0x29, 0x15, 0x44, 0x4e, 0x6e, 0x83, 0xf9, 0xa2
.L_0:


//--------------------- .nv.shared.reserved.0     --------------------------
	.section	.nv.shared.reserved.0,"aw",@nobits
	.weak		__nv_reservedSMEM_offset_0_alias
	.size		__nv_reservedSMEM_offset_0_alias, 0, 64
	.other		__nv_reservedSMEM_offset_0_alias,@"STO_CUDA_RESERVED_SHARED STV_DEFAULT"
__nv_reservedSMEM_offset_0_alias:
	.zero		0
	.zero		64


//--------------------- .nv.constant0._Z22angle_between_galaxiesPfS_S_S_Pi --------------------------
	.section	.nv.constant0._Z22angle_between_galaxiesPfS_S_S_Pi,"a",@progbits
	.sectionflags	@""
	.align	4
.nv.constant0._Z22angle_between_galaxiesPfS_S_S_Pi:
	.zero		936


//--------------------- SYMBOLS --------------------------

	.type		.nv.reservedSmem.offset0,@object
	.size		.nv.reservedSmem.offset0,0x4
